	.target	sm_100a

	.elftype	@"ET_EXEC"


//--------------------- .note.nv.tkinfo           --------------------------
	.section	.note.nv.tkinfo,"",@"SHT_NOTE"
	.sectionflags	@"SHF_NOTE_NV_TKINFO"
	.tkinfo
        /*0018*/ 	.word	0x00000002
        /*0030*/ 	.string	""
        /*0030*/ 	.string	"ptxas"
        /*0030*/ 	.string	"Cuda compilation tools, release 13.0, V13.0.88"
        /*0030*/ 	.string	"Build cuda_13.0.r13.0/compiler.36424714_0"
        /*0030*/ 	.string	"-arch sm_100a -m 64 "



//--------------------- .note.nv.cuinfo           --------------------------
	.section	.note.nv.cuinfo,"",@"SHT_NOTE"
	.sectionflags	@"SHF_NOTE_NV_CUINFO"
        /*0018*/ 	.short	0x0002
        /*001a*/ 	.short	0x0064
        /*001c*/ 	.short	0x0082
	.zero		2


//--------------------- .nv.info                  --------------------------
	.section	.nv.info,"",@"SHT_CUDA_INFO"
	.align	4


	//----- nvinfo : EIATTR_REGCOUNT
	.align		4
        /*0000*/ 	.byte	0x04, 0x2f
        /*0002*/ 	.short	(.L_19 - .L_18)
	.align		4
.L_18:
        /*0004*/ 	.word	index@(_ZN7cutlass13device_kernelINS_4conv6kernel13ConvUniversalINS1_16ConvProblemShapeILNS1_8OperatorE0ELi2EEENS1_10collective14CollectiveConvINS1_47MainloopSm100TmaUmmaWarpSpecializedImplicitGemmILS5_0ELi6ELi2ELi1ELi2EN4cute5tupleIJNSA_1CILi1EEESD_SD_EEEEENSB_IJNSC_ILi64EEESG_NSB_IJSG_EEEEEENS_10tfloat32_tESJ_NSA_8TiledMMAINSA_8MMA_AtomIJNSA_17SM100_MMA_TF32_SSISJ_SJ_fLi64ELi64ELNSA_4UMMA5MajorE0ELSO_0ELNSN_7ScaleInE0ELSP_0EEEEEENSA_6LayoutISE_NSB_IJNSC_ILi0EEEST_ST_EEEEENSB_IJNSA_10UnderscoreESW_SW_EEEEENS7_6detail27Sm100ImplicitGemmTileTraitsINSA_20SM90_TMA_LOAD_IM2COLENSA_14ComposedLayoutINSA_7SwizzleILi3ELi4ELi3EEENSA_18smem_ptr_flag_bitsILi32EEENSS_INSB_IJNSC_ILi8EEENSC_ILi32EEEEEENSB_IJS18_SD_EEEEEEEvEENS10_INSA_13SM90_TMA_LOADES1C_vEEEENS_8epilogue10collective18CollectiveEpilogueINS1H_23Sm100TmaWarpSpecializedILi3ELi2ELi16ELb1ELb0EEEJSI_NSB_IJNSS_ISG_SD_EENSS_IS18_SD_EEEEESJ_NSB_IJNSB_IJlllEEESD_ST_EEESJ_S1Q_NS1H_6fusion15FusionCallbacksIS1L_NS1R_17LinearCombinationISJ_fSJ_fLNS_15FloatRoundStyleE2EEESI_S1O_JEEENSA_5SM1004TMEM4LOAD26SM100_TMEM_LOAD_16dp128b8xES11_S1C_NSA_17SM75_U32x4_LDSM_NENSA_21SM90_TMA_STORE_IM2COLES1C_NSA_17SM90_U32x4_STSM_NENSA_39AutoVectorizingCopyWithAssumedAlignmentILi128EEEEEEvvEEEEvNT_6ParamsE)
        /*0008*/ 	.word	0x0000005d


	//----- nvinfo : EIATTR_FRAME_SIZE
	.align		4
.L_19:
        /*000c*/ 	.byte	0x04, 0x11
        /*000e*/ 	.short	(.L_21 - .L_20)
	.align		4
.L_20:
        /*0010*/ 	.word	index@($__internal_2_$__cuda_sm10x_tcgen05_guardrail_trap_unallocated_columns_being_dealloced)
        /*0014*/ 	.word	0x00000008


	//----- nvinfo : EIATTR_FRAME_SIZE
	.align		4
.L_21:
        /*0018*/ 	.byte	0x04, 0x11
        /*001a*/ 	.short	(.L_23 - .L_22)
	.align		4
.L_22:
        /*001c*/ 	.word	index@($__internal_1_$__cuda_sm10x_tcgen05_guardrail_trap_phase_invalid_during_alloc)
        /*0020*/ 	.word	0x00000008


	//----- nvinfo : EIATTR_FRAME_SIZE
	.align		4
.L_23:
        /*0024*/ 	.byte	0x04, 0x11
        /*0026*/ 	.short	(.L_25 - .L_24)
	.align		4
.L_24:
        /*0028*/ 	.word	index@($__internal_0_$__cuda_sm10x_tcgen05_guardrail_trap_col_being_dealloced_not_returned_by_alloc)
        /*002c*/ 	.word	0x00000008


	//----- nvinfo : EIATTR_FRAME_SIZE
	.align		4
.L_25:
        /*0030*/ 	.byte	0x04, 0x11
        /*0032*/ 	.short	(.L_27 - .L_26)
	.align		4
.L_26:
        /*0034*/ 	.word	index@(_ZN7cutlass13device_kernelINS_4conv6kernel13ConvUniversalINS1_16ConvProblemShapeILNS1_8OperatorE0ELi2EEENS1_10collective14CollectiveConvINS1_47MainloopSm100TmaUmmaWarpSpecializedImplicitGemmILS5_0ELi6ELi2ELi1ELi2EN4cute5tupleIJNSA_1CILi1EEESD_SD_EEEEENSB_IJNSC_ILi64EEESG_NSB_IJSG_EEEEEENS_10tfloat32_tESJ_NSA_8TiledMMAINSA_8MMA_AtomIJNSA_17SM100_MMA_TF32_SSISJ_SJ_fLi64ELi64ELNSA_4UMMA5MajorE0ELSO_0ELNSN_7ScaleInE0ELSP_0EEEEEENSA_6LayoutISE_NSB_IJNSC_ILi0EEEST_ST_EEEEENSB_IJNSA_10UnderscoreESW_SW_EEEEENS7_6detail27Sm100ImplicitGemmTileTraitsINSA_20SM90_TMA_LOAD_IM2COLENSA_14ComposedLayoutINSA_7SwizzleILi3ELi4ELi3EEENSA_18smem_ptr_flag_bitsILi32EEENSS_INSB_IJNSC_ILi8EEENSC_ILi32EEEEEENSB_IJS18_SD_EEEEEEEvEENS10_INSA_13SM90_TMA_LOADES1C_vEEEENS_8epilogue10collective18CollectiveEpilogueINS1H_23Sm100TmaWarpSpecializedILi3ELi2ELi16ELb1ELb0EEEJSI_NSB_IJNSS_ISG_SD_EENSS_IS18_SD_EEEEESJ_NSB_IJNSB_IJlllEEESD_ST_EEESJ_S1Q_NS1H_6fusion15FusionCallbacksIS1L_NS1R_17LinearCombinationISJ_fSJ_fLNS_15FloatRoundStyleE2EEESI_S1O_JEEENSA_5SM1004TMEM4LOAD26SM100_TMEM_LOAD_16dp128b8xES11_S1C_NSA_17SM75_U32x4_LDSM_NENSA_21SM90_TMA_STORE_IM2COLES1C_NSA_17SM90_U32x4_STSM_NENSA_39AutoVectorizingCopyWithAssumedAlignmentILi128EEEEEEvvEEEEvNT_6ParamsE)
        /*0038*/ 	.word	0x00000008


	//----- nvinfo : EIATTR_MIN_STACK_SIZE
	.align		4
.L_27:
        /*003c*/ 	.byte	0x04, 0x12
        /*003e*/ 	.short	(.L_29 - .L_28)
	.align		4
.L_28:
        /*0040*/ 	.word	index@(_ZN7cutlass13device_kernelINS_4conv6kernel13ConvUniversalINS1_16ConvProblemShapeILNS1_8OperatorE0ELi2EEENS1_10collective14CollectiveConvINS1_47MainloopSm100TmaUmmaWarpSpecializedImplicitGemmILS5_0ELi6ELi2ELi1ELi2EN4cute5tupleIJNSA_1CILi1EEESD_SD_EEEEENSB_IJNSC_ILi64EEESG_NSB_IJSG_EEEEEENS_10tfloat32_tESJ_NSA_8TiledMMAINSA_8MMA_AtomIJNSA_17SM100_MMA_TF32_SSISJ_SJ_fLi64ELi64ELNSA_4UMMA5MajorE0ELSO_0ELNSN_7ScaleInE0ELSP_0EEEEEENSA_6LayoutISE_NSB_IJNSC_ILi0EEEST_ST_EEEEENSB_IJNSA_10UnderscoreESW_SW_EEEEENS7_6detail27Sm100ImplicitGemmTileTraitsINSA_20SM90_TMA_LOAD_IM2COLENSA_14ComposedLayoutINSA_7SwizzleILi3ELi4ELi3EEENSA_18smem_ptr_flag_bitsILi32EEENSS_INSB_IJNSC_ILi8EEENSC_ILi32EEEEEENSB_IJS18_SD_EEEEEEEvEENS10_INSA_13SM90_TMA_LOADES1C_vEEEENS_8epilogue10collective18CollectiveEpilogueINS1H_23Sm100TmaWarpSpecializedILi3ELi2ELi16ELb1ELb0EEEJSI_NSB_IJNSS_ISG_SD_EENSS_IS18_SD_EEEEESJ_NSB_IJNSB_IJlllEEESD_ST_EEESJ_S1Q_NS1H_6fusion15FusionCallbacksIS1L_NS1R_17LinearCombinationISJ_fSJ_fLNS_15FloatRoundStyleE2EEESI_S1O_JEEENSA_5SM1004TMEM4LOAD26SM100_TMEM_LOAD_16dp128b8xES11_S1C_NSA_17SM75_U32x4_LDSM_NENSA_21SM90_TMA_STORE_IM2COLES1C_NSA_17SM90_U32x4_STSM_NENSA_39AutoVectorizingCopyWithAssumedAlignmentILi128EEEEEEvvEEEEvNT_6ParamsE)
        /*0044*/ 	.word	0x00000008
.L_29:


//--------------------- .nv.compat                --------------------------
	.section	.nv.compat,"",@"SHT_CUDA_COMPAT_INFO"
	.align	4
        /*0000*/ 	.byte	0x02, 0x09, 0x01, 0x00, 0x02, 0x02, 0x02, 0x00, 0x02, 0x05, 0x05, 0x00, 0x03, 0x07, 0x01, 0x01
        /*0010*/ 	.byte	0x02, 0x03, 0x01, 0x00, 0x02, 0x06, 0x01, 0x00, 0x04, 0x0b, 0x08, 0x00, 0x09, 0x00, 0x00, 0x00
        /*0020*/ 	.byte	0x00, 0x00, 0x00, 0x00


//--------------------- .nv.info._ZN7cutlass13device_kernelINS_4conv6kernel13ConvUniversalINS1_16ConvProblemShapeILNS1_8OperatorE0ELi2EEENS1_10collective14CollectiveConvINS1_47MainloopSm100TmaUmmaWarpSpecializedImplicitGemmILS5_0ELi6ELi2ELi1ELi2EN4cute5tupleIJNSA_1CILi1EEESD_SD_EEEEENSB_IJNSC_ILi64EEESG_NSB_IJSG_EEEEEENS_10tfloat32_tESJ_NSA_8TiledMMAINSA_8MMA_AtomIJNSA_17SM100_MMA_TF32_SSISJ_SJ_fLi64ELi64ELNSA_4UMMA5MajorE0ELSO_0ELNSN_7ScaleInE0ELSP_0EEEEEENSA_6LayoutISE_NSB_IJNSC_ILi0EEEST_ST_EEEEENSB_IJNSA_10UnderscoreESW_SW_EEEEENS7_6detail27Sm100ImplicitGemmTileTraitsINSA_20SM90_TMA_LOAD_IM2COLENSA_14ComposedLayoutINSA_7SwizzleILi3ELi4ELi3EEENSA_18smem_ptr_flag_bitsILi32EEENSS_INSB_IJNSC_ILi8EEENSC_ILi32EEEEEENSB_IJS18_SD_EEEEEEEvEENS10_INSA_13SM90_TMA_LOADES1C_vEEEENS_8epilogue10collective18CollectiveEpilogueINS1H_23Sm100TmaWarpSpecializedILi3ELi2ELi16ELb1ELb0EEEJSI_NSB_IJNSS_ISG_SD_EENSS_IS18_SD_EEEEESJ_NSB_IJNSB_IJlllEEESD_ST_EEESJ_S1Q_NS1H_6fusion15FusionCallbacksIS1L_NS1R_17LinearCombinationISJ_fSJ_fLNS_15FloatRoundStyleE2EEESI_S1O_JEEENSA_5SM1004TMEM4LOAD26SM100_TMEM_LOAD_16dp128b8xES11_S1C_NSA_17SM75_U32x4_LDSM_NENSA_21SM90_TMA_STORE_IM2COLES1C_NSA_17SM90_U32x4_STSM_NENSA_39AutoVectorizingCopyWithAssumedAlignmentILi128EEEEEEvvEEEEvNT_6ParamsE --------------------------
	.section	.nv.info._ZN7cutlass13device_kernelINS_4conv6kernel13ConvUniversalINS1_16ConvProblemShapeILNS1_8OperatorE0ELi2EEENS1_10collective14CollectiveConvINS1_47MainloopSm100TmaUmmaWarpSpecializedImplicitGemmILS5_0ELi6ELi2ELi1ELi2EN4cute5tupleIJNSA_1CILi1EEESD_SD_EEEEENSB_IJNSC_ILi64EEESG_NSB_IJSG_EEEEEENS_10tfloat32_tESJ_NSA_8TiledMMAINSA_8MMA_AtomIJNSA_17SM100_MMA_TF32_SSISJ_SJ_fLi64ELi64ELNSA_4UMMA5MajorE0ELSO_0ELNSN_7ScaleInE0ELSP_0EEEEEENSA_6LayoutISE_NSB_IJNSC_ILi0EEEST_ST_EEEEENSB_IJNSA_10UnderscoreESW_SW_EEEEENS7_6detail27Sm100ImplicitGemmTileTraitsINSA_20SM90_TMA_LOAD_IM2COLENSA_14ComposedLayoutINSA_7SwizzleILi3ELi4ELi3EEENSA_18smem_ptr_flag_bitsILi32EEENSS_INSB_IJNSC_ILi8EEENSC_ILi32EEEEEENSB_IJS18_SD_EEEEEEEvEENS10_INSA_13SM90_TMA_LOADES1C_vEEEENS_8epilogue10collective18CollectiveEpilogueINS1H_23Sm100TmaWarpSpecializedILi3ELi2ELi16ELb1ELb0EEEJSI_NSB_IJNSS_ISG_SD_EENSS_IS18_SD_EEEEESJ_NSB_IJNSB_IJlllEEESD_ST_EEESJ_S1Q_NS1H_6fusion15FusionCallbacksIS1L_NS1R_17LinearCombinationISJ_fSJ_fLNS_15FloatRoundStyleE2EEESI_S1O_JEEENSA_5SM1004TMEM4LOAD26SM100_TMEM_LOAD_16dp128b8xES11_S1C_NSA_17SM75_U32x4_LDSM_NENSA_21SM90_TMA_STORE_IM2COLES1C_NSA_17SM90_U32x4_STSM_NENSA_39AutoVectorizingCopyWithAssumedAlignmentILi128EEEEEEvvEEEEvNT_6ParamsE,"",@"SHT_CUDA_INFO"
	.sectionflags	@""
	.align	4


	//----- nvinfo : EIATTR_CUDA_API_VERSION
	.align		4
        /*0000*/ 	.byte	0x04, 0x37
        /*0002*/ 	.short	(.L_31 - .L_30)
.L_30:
        /*0004*/ 	.word	0x00000082


	//----- nvinfo : EIATTR_KPARAM_INFO
	.align		4
.L_31:
        /*0008*/ 	.byte	0x04, 0x17
        /*000a*/ 	.short	(.L_33 - .L_32)
.L_32:
        /*000c*/ 	.word	0x00000000
        /*0010*/ 	.short	0x0000
        /*0012*/ 	.short	0x0000
        /*0014*/ 	.byte	0x00, 0xf0, 0x01, 0x20


	//----- nvinfo : EIATTR_AT_ENTRY_FRAGMENTS
	.align		4
.L_33:
        /*0018*/ 	.byte	0x04, 0x4f
        /*001a*/ 	.short	(.L_35 - .L_34)


	//   ....[0]....
.L_34:
        /*001c*/ 	.word	0x00000006


	//----- nvinfo : EIATTR_RESERVED_SMEM_USED
	.align		4
.L_35:
        /*0020*/ 	.byte	0x01, 0x41
	.zero		2


	//----- nvinfo : EIATTR_SPARSE_MMA_MASK
	.align		4
        /*0024*/ 	.byte	0x03, 0x50
        /*0026*/ 	.short	0x0000


	//----- nvinfo : EIATTR_TCGEN05_1CTA_USED
	.align		4
        /*0028*/ 	.byte	0x01, 0x51
	.zero		2


	//----- nvinfo : EIATTR_MAXREG_COUNT
	.align		4
        /*002c*/ 	.byte	0x03, 0x1b
        /*002e*/ 	.short	0x00ff


	//----- nvinfo : EIATTR_NUM_BARRIERS
	.align		4
        /*0030*/ 	.byte	0x02, 0x4c
        /*0032*/ 	.byte	0x07
	.zero		1


	//----- nvinfo : EIATTR_EXTERNS
	.align		4
        /*0034*/ 	.byte	0x04, 0x0f
        /*0036*/ 	.short	(.L_37 - .L_36)


	//   ....[0]....
	.align		4
.L_36:
        /*0038*/ 	.word	index@(__assertfail)


	//----- nvinfo : EIATTR_MERCURY_ISA_VERSION
	.align		4
.L_37:
        /*003c*/ 	.byte	0x03, 0x5f
        /*003e*/ 	.short	0x0101


	//----- nvinfo : EIATTR_INT_WARP_WIDE_INSTR_OFFSETS
	.align		4
        /*0040*/ 	.byte	0x04, 0x31
        /*0042*/ 	.short	(.L_39 - .L_38)


	//   ....[0]....
.L_38:
        /*0044*/ 	.word	0x00006730


	//   ....[1]....
        /*0048*/ 	.word	0x00006750


	//   ....[2]....
        /*004c*/ 	.word	0x00006780


	//   ....[3]....
        /*0050*/ 	.word	0x00007350


	//   ....[4]....
        /*0054*/ 	.word	0x00007470


	//   ....[5]....
        /*0058*/ 	.word	0x00007590


	//   ....[6]....
        /*005c*/ 	.word	0x00007670


	//----- nvinfo : EIATTR_COOP_GROUP_MASK_REGIDS
	.align		4
.L_39:
        /*0060*/ 	.byte	0x04, 0x29
        /*0062*/ 	.short	(.L_41 - .L_40)


	//   ....[0]....
.L_40:
        /*0064*/ 	.word	0xffffffff


	//   ....[1]....
        /*0068*/ 	.word	0xffffffff


	//   ....[2]....
        /*006c*/ 	.word	0xffffffff


	//   ....[3]....
        /*0070*/ 	.word	0xffffffff


	//   ....[4]....
        /*0074*/ 	.word	0xffffffff


	//   ....[5]....
        /*0078*/ 	.word	0xffffffff


	//   ....[6]....
        /*007c*/ 	.word	0xffffffff


	//   ....[7]....
        /*0080*/ 	.word	0xffffffff


	//   ....[8]....
        /*0084*/ 	.word	0xffffffff


	//   ....[9]....
        /*0088*/ 	.word	0xffffffff


	//   ....[10]....
        /*008c*/ 	.word	0xffffffff


	//   ....[11]....
        /*0090*/ 	.word	0xffffffff


	//----- nvinfo : EIATTR_COOP_GROUP_INSTR_OFFSETS
	.align		4
.L_41:
        /*0094*/ 	.byte	0x04, 0x28
        /*0096*/ 	.short	(.L_43 - .L_42)


	//   ....[0]....
.L_42:
        /*0098*/ 	.word	0x00000090


	//   ....[1]....
        /*009c*/ 	.word	0x00000520


	//   ....[2]....
        /*00a0*/ 	.word	0x000006d0


	//   ....[3]....
        /*00a4*/ 	.word	0x00000850


	//   ....[4]....
        /*00a8*/ 	.word	0x00000950


	//   ....[5]....
        /*00ac*/ 	.word	0x00000aa0


	//   ....[6]....
        /*00b0*/ 	.word	0x00004b80


	//   ....[7]....
        /*00b4*/ 	.word	0x000058b0


	//   ....[8]....
        /*00b8*/ 	.word	0x00005ac0


	//   ....[9]....
        /*00bc*/ 	.word	0x00005af0


	//   ....[10]....
        /*00c0*/ 	.word	0x00006610


	//   ....[11]....
        /*00c4*/ 	.word	0x00006850


	//----- nvinfo : EIATTR_VRC_CTA_INIT_COUNT
	.align		4
.L_43:
        /*00c8*/ 	.byte	0x02, 0x4a
        /*00ca*/ 	.byte	0x80
	.zero		1


	//----- nvinfo : EIATTR_SYSCALL_OFFSETS
	.align		4
        /*00cc*/ 	.byte	0x04, 0x46
        /*00ce*/ 	.short	(.L_45 - .L_44)


	//   ....[0]....
.L_44:
        /*00d0*/ 	.word	0x000083a0


	//   ....[1]....
        /*00d4*/ 	.word	0x00008490


	//   ....[2]....
        /*00d8*/ 	.word	0x00008e20


	//   ....[3]....
        /*00dc*/ 	.word	0x00009970


	//----- nvinfo : EIATTR_MBARRIER_INSTR_OFFSETS
	.align		4
.L_45:
        /*00e0*/ 	.byte	0x04, 0x39
        /*00e2*/ 	.short	(.L_47 - .L_46)


	//   ....[0]....
.L_46:
        /*00e4*/ 	.word	0x00000600
        /*00e8*/ 	.word	0x000000ff
        /*00ec*/ 	.word	0x00000000
        /*00f0*/ 	.short	0x0100
        /*00f2*/ 	.byte	0x05
	.zero		1


	//   ....[1]....
        /*00f4*/ 	.word	0x00000610
        /*00f8*/ 	.word	0x000000ff
        /*00fc*/ 	.word	0x00000030
        /*0100*/ 	.short	0x0100
        /*0102*/ 	.byte	0x05
	.zero		1


	//   ....[2]....
        /*0104*/ 	.word	0x00000620
        /*0108*/ 	.word	0x000000ff
        /*010c*/ 	.word	0x00000008
        /*0110*/ 	.short	0x0100
        /*0112*/ 	.byte	0x05
	.zero		1


	//   ....[3]....
        /*0114*/ 	.word	0x00000630
        /*0118*/ 	.word	0x000000ff
        /*011c*/ 	.word	0x00000038
        /*0120*/ 	.short	0x0100
        /*0122*/ 	.byte	0x05
	.zero		1


	//   ....[4]....
        /*0124*/ 	.word	0x00000640
        /*0128*/ 	.word	0x000000ff
        /*012c*/ 	.word	0x00000010
        /*0130*/ 	.short	0x0100
        /*0132*/ 	.byte	0x05
	.zero		1


	//   ....[5]....
        /*0134*/ 	.word	0x00000650
        /*0138*/ 	.word	0x000000ff
        /*013c*/ 	.word	0x00000040
        /*0140*/ 	.short	0x0100
        /*0142*/ 	.byte	0x05
	.zero		1


	//   ....[6]....
        /*0144*/ 	.word	0x00000660
        /*0148*/ 	.word	0x000000ff
        /*014c*/ 	.word	0x00000018
        /*0150*/ 	.short	0x0100
        /*0152*/ 	.byte	0x05
	.zero		1


	//   ....[7]....
        /*0154*/ 	.word	0x00000670
        /*0158*/ 	.word	0x000000ff
        /*015c*/ 	.word	0x00000048
        /*0160*/ 	.short	0x0100
        /*0162*/ 	.byte	0x05
	.zero		1


	//   ....[8]....
        /*0164*/ 	.word	0x00000680
        /*0168*/ 	.word	0x000000ff
        /*016c*/ 	.word	0x00000020
        /*0170*/ 	.short	0x0100
        /*0172*/ 	.byte	0x05
	.zero		1


	//   ....[9]....
        /*0174*/ 	.word	0x00000690
        /*0178*/ 	.word	0x000000ff
        /*017c*/ 	.word	0x00000050
        /*0180*/ 	.short	0x0100
        /*0182*/ 	.byte	0x05
	.zero		1


	//   ....[10]....
        /*0184*/ 	.word	0x000006a0
        /*0188*/ 	.word	0x000000ff
        /*018c*/ 	.word	0x00000028
        /*0190*/ 	.short	0x0100
        /*0192*/ 	.byte	0x05
	.zero		1


	//   ....[11]....
        /*0194*/ 	.word	0x000006b0
        /*0198*/ 	.word	0x000000ff
        /*019c*/ 	.word	0x00000058
        /*01a0*/ 	.short	0x0100
        /*01a2*/ 	.byte	0x05
	.zero		1


	//   ....[12]....
        /*01a4*/ 	.word	0x000007e0
        /*01a8*/ 	.word	0x000000ff
        /*01ac*/ 	.word	0x00000060
        /*01b0*/ 	.short	0x0100
        /*01b2*/ 	.byte	0x06
	.zero		1


	//   ....[13]....
        /*01b4*/ 	.word	0x000007f0
        /*01b8*/ 	.word	0x000000ff
        /*01bc*/ 	.word	0x00000078
        /*01c0*/ 	.short	0x0100
        /*01c2*/ 	.byte	0x06
	.zero		1


	//   ....[14]....
        /*01c4*/ 	.word	0x00000800
        /*01c8*/ 	.word	0x000000ff
        /*01cc*/ 	.word	0x00000068
        /*01d0*/ 	.short	0x0100
        /*01d2*/ 	.byte	0x06
	.zero		1


	//   ....[15]....
        /*01d4*/ 	.word	0x00000810
        /*01d8*/ 	.word	0x000000ff
        /*01dc*/ 	.word	0x00000080
        /*01e0*/ 	.short	0x0100
        /*01e2*/ 	.byte	0x06
	.zero		1


	//   ....[16]....
        /*01e4*/ 	.word	0x00000820
        /*01e8*/ 	.word	0x000000ff
        /*01ec*/ 	.word	0x00000070
        /*01f0*/ 	.short	0x0100
        /*01f2*/ 	.byte	0x06
	.zero		1


	//   ....[17]....
        /*01f4*/ 	.word	0x00000830
        /*01f8*/ 	.word	0x000000ff
        /*01fc*/ 	.word	0x00000088
        /*0200*/ 	.short	0x0100
        /*0202*/ 	.byte	0x06
	.zero		1


	//   ....[18]....
        /*0204*/ 	.word	0x00000920
        /*0208*/ 	.word	0x000000ff
        /*020c*/ 	.word	0x00000090
        /*0210*/ 	.short	0x0100
        /*0212*/ 	.byte	0x05
	.zero		1


	//   ....[19]....
        /*0214*/ 	.word	0x00000930
        /*0218*/ 	.word	0x000000ff
        /*021c*/ 	.word	0x00000098
        /*0220*/ 	.short	0x0100
        /*0222*/ 	.byte	0x05
	.zero		1


	//   ....[20]....
        /*0224*/ 	.word	0x00000a70
        /*0228*/ 	.word	0x000000ff
        /*022c*/ 	.word	0x000000a0
        /*0230*/ 	.short	0x0100
        /*0232*/ 	.byte	0x05
	.zero		1


	//   ....[21]....
        /*0234*/ 	.word	0x00000a80
        /*0238*/ 	.word	0x000000ff
        /*023c*/ 	.word	0x000000a8
        /*0240*/ 	.short	0x0100
        /*0242*/ 	.byte	0x05
	.zero		1


	//   ....[22]....
        /*0244*/ 	.word	0x00000be0
        /*0248*/ 	.word	0x000000ff
        /*024c*/ 	.word	0x000000b0
        /*0250*/ 	.short	0x0100
        /*0252*/ 	.byte	0x06
	.zero		1


	//   ....[23]....
        /*0254*/ 	.word	0x00000bf0
        /*0258*/ 	.word	0x000000ff
        /*025c*/ 	.word	0x000000c0
        /*0260*/ 	.short	0x0100
        /*0262*/ 	.byte	0x06
	.zero		1


	//   ....[24]....
        /*0264*/ 	.word	0x00000c00
        /*0268*/ 	.word	0x000000ff
        /*026c*/ 	.word	0x000000b8
        /*0270*/ 	.short	0x0100
        /*0272*/ 	.byte	0x06
	.zero		1


	//   ....[25]....
        /*0274*/ 	.word	0x00000c10
        /*0278*/ 	.word	0x000000ff
        /*027c*/ 	.word	0x000000c8
        /*0280*/ 	.short	0x0100
        /*0282*/ 	.byte	0x06
	.zero		1


	//   ....[26]....
        /*0284*/ 	.word	0x00001550
        /*0288*/ 	.word	0x000000ff
        /*028c*/ 	.word	0x00000030
        /*0290*/ 	.short	0x010a
        /*0292*/ 	.byte	0x04
	.zero		1


	//   ....[27]....
        /*0294*/ 	.word	0x00001ff0
        /*0298*/ 	.word	0x000000ff
        /*029c*/ 	.word	0x00000030
        /*02a0*/ 	.short	0x010a
        /*02a2*/ 	.byte	0x06
	.zero		1


	//   ....[28]....
        /*02a4*/ 	.word	0x00002340
        /*02a8*/ 	.word	0x000000ff
        /*02ac*/ 	.word	0x00000030
        /*02b0*/ 	.short	0x010a
        /*02b2*/ 	.byte	0x08
	.zero		1


	//   ....[29]....
        /*02b4*/ 	.word	0x00003070
        /*02b8*/ 	.word	0x000000ff
        /*02bc*/ 	.word	0x00000098
        /*02c0*/ 	.short	0x0101
        /*02c2*/ 	.byte	0x16
	.zero		1


	//   ....[30]....
        /*02c4*/ 	.word	0x000030a0
        /*02c8*/ 	.word	0x000000ff
        /*02cc*/ 	.word	0x00000030
        /*02d0*/ 	.short	0x010a
        /*02d2*/ 	.byte	0x04
	.zero		1


	//   ....[31]....
        /*02d4*/ 	.word	0x00003ab0
        /*02d8*/ 	.word	0x000000ff
        /*02dc*/ 	.word	0x00000030
        /*02e0*/ 	.short	0x010a
        /*02e2*/ 	.byte	0x06
	.zero		1


	//   ....[32]....
        /*02e4*/ 	.word	0x00003db0
        /*02e8*/ 	.word	0x000000ff
        /*02ec*/ 	.word	0x00000030
        /*02f0*/ 	.short	0x010a
        /*02f2*/ 	.byte	0x08
	.zero		1


	//   ....[33]....
        /*02f4*/ 	.word	0x00004b90
        /*02f8*/ 	.word	0x000000ff
        /*02fc*/ 	.word	0x000000a0
        /*0300*/ 	.short	0x010a
        /*0302*/ 	.byte	0x16
	.zero		1


	//   ....[34]....
        /*0304*/ 	.word	0x00004c50
        /*0308*/ 	.word	0x000000ff
        /*030c*/ 	.word	0x00000000
        /*0310*/ 	.short	0x0101
        /*0312*/ 	.byte	0x04
	.zero		1


	//   ....[35]....
        /*0314*/ 	.word	0x000051e0
        /*0318*/ 	.word	0x000000ff
        /*031c*/ 	.word	0x00000000
        /*0320*/ 	.short	0x010a
        /*0322*/ 	.byte	0x04
	.zero		1


	//   ....[36]....
        /*0324*/ 	.word	0x00005280
        /*0328*/ 	.word	0x000000ff
        /*032c*/ 	.word	0x00000000
        /*0330*/ 	.short	0x010a
        /*0332*/ 	.byte	0x04
	.zero		1


	//   ....[37]....
        /*0334*/ 	.word	0x00005320
        /*0338*/ 	.word	0x000000ff
        /*033c*/ 	.word	0x00000000
        /*0340*/ 	.short	0x010a
        /*0342*/ 	.byte	0x04
	.zero		1


	//   ....[38]....
        /*0344*/ 	.word	0x000053c0
        /*0348*/ 	.word	0x000000ff
        /*034c*/ 	.word	0x00000000
        /*0350*/ 	.short	0x010a
        /*0352*/ 	.byte	0x04
	.zero		1


	//   ....[39]....
        /*0354*/ 	.word	0x00005460
        /*0358*/ 	.word	0x000000ff
        /*035c*/ 	.word	0x00000000
        /*0360*/ 	.short	0x010a
        /*0362*/ 	.byte	0x04
	.zero		1


	//   ....[40]....
        /*0364*/ 	.word	0x00005510
        /*0368*/ 	.word	0x00000000
        /*036c*/ 	.word	0x00000000
        /*0370*/ 	.short	0x010a
        /*0372*/ 	.byte	0xff
	.zero		1


	//   ....[41]....
        /*0374*/ 	.word	0x00005660
        /*0378*/ 	.word	0x000000ff
        /*037c*/ 	.word	0x000000a8
        /*0380*/ 	.short	0x010a
        /*0382*/ 	.byte	0x07
	.zero		1


	//   ....[42]....
        /*0384*/ 	.word	0x00005700
        /*0388*/ 	.word	0x000000ff
        /*038c*/ 	.word	0x000000a0
        /*0390*/ 	.short	0x010a
        /*0392*/ 	.byte	0x07
	.zero		1


	//   ....[43]....
        /*0394*/ 	.word	0x000057a0
        /*0398*/ 	.word	0x000000ff
        /*039c*/ 	.word	0x00000000
        /*03a0*/ 	.short	0x0101
        /*03a2*/ 	.byte	0x06
	.zero		1


	//   ....[44]....
        /*03a4*/ 	.word	0x000057e0
        /*03a8*/ 	.word	0x000000ff
        /*03ac*/ 	.word	0x000000a8
        /*03b0*/ 	.short	0x0106
        /*03b2*/ 	.byte	0x07
	.zero		1


	//   ....[45]....
        /*03b4*/ 	.word	0x00005820
        /*03b8*/ 	.word	0x00000000
        /*03bc*/ 	.word	0x000000a8
        /*03c0*/ 	.short	0x010a
        /*03c2*/ 	.byte	0xff
	.zero		1


	//   ....[46]....
        /*03c4*/ 	.word	0x00005e00
        /*03c8*/ 	.word	0x000000ff
        /*03cc*/ 	.word	0x000000a0
        /*03d0*/ 	.short	0x010a
        /*03d2*/ 	.byte	0x06
	.zero		1


	//   ....[47]....
        /*03d4*/ 	.word	0x00005eb0
        /*03d8*/ 	.word	0x000000ff
        /*03dc*/ 	.word	0x00000000
        /*03e0*/ 	.short	0x0101
        /*03e2*/ 	.byte	0x05
	.zero		1


	//   ....[48]....
        /*03e4*/ 	.word	0x00005ec0
        /*03e8*/ 	.word	0x000000ff
        /*03ec*/ 	.word	0x000000c0
        /*03f0*/ 	.short	0x010a
        /*03f2*/ 	.byte	0x08
	.zero		1


	//   ....[49]....
        /*03f4*/ 	.word	0x00005f50
        /*03f8*/ 	.word	0x000000ff
        /*03fc*/ 	.word	0x00000000
        /*0400*/ 	.short	0x010a
        /*0402*/ 	.byte	0x04
	.zero		1


	//   ....[50]....
        /*0404*/ 	.word	0x00005fc0
        /*0408*/ 	.word	0x000000ff
        /*040c*/ 	.word	0x00000000
        /*0410*/ 	.short	0x010a
        /*0412*/ 	.byte	0x07
	.zero		1


	//   ....[51]....
        /*0414*/ 	.word	0x000060f0
        /*0418*/ 	.word	0x000000ff
        /*041c*/ 	.word	0x00000000
        /*0420*/ 	.short	0x010a
        /*0422*/ 	.byte	0x04
	.zero		1


	//   ....[52]....
        /*0424*/ 	.word	0x00006560
        /*0428*/ 	.word	0x000000ff
        /*042c*/ 	.word	0x00000000
        /*0430*/ 	.short	0x010a
        /*0432*/ 	.byte	0x05
	.zero		1


	//   ....[53]....
        /*0434*/ 	.word	0x000065f0
        /*0438*/ 	.word	0x000000ff
        /*043c*/ 	.word	0x00000000
        /*0440*/ 	.short	0x010a
        /*0442*/ 	.byte	0x07
	.zero		1


	//   ....[54]....
        /*0444*/ 	.word	0x00006b00
        /*0448*/ 	.word	0x000000ff
        /*044c*/ 	.word	0x000000a0
        /*0450*/ 	.short	0x010a
        /*0452*/ 	.byte	0x27
	.zero		1


	//   ....[55]....
        /*0454*/ 	.word	0x00006ba0
        /*0458*/ 	.word	0x000000ff
        /*045c*/ 	.word	0x00000000
        /*0460*/ 	.short	0x0101
        /*0462*/ 	.byte	0x2b
	.zero		1


	//   ....[56]....
        /*0464*/ 	.word	0x00007070
        /*0468*/ 	.word	0x000000ff
        /*046c*/ 	.word	0x00000098
        /*0470*/ 	.short	0x010a
        /*0472*/ 	.byte	0x27
	.zero		1


	//   ....[57]....
        /*0474*/ 	.word	0x00007240
        /*0478*/ 	.word	0x000000ff
        /*047c*/ 	.word	0x00000078
        /*0480*/ 	.short	0x010a
        /*0482*/ 	.byte	0x05
	.zero		1


	//   ....[58]....
        /*0484*/ 	.word	0x000074e0
        /*0488*/ 	.word	0x000000ff
        /*048c*/ 	.word	0x00000060
        /*0490*/ 	.short	0x010b
        /*0492*/ 	.byte	0x05
	.zero		1


	//   ....[59]....
        /*0494*/ 	.word	0x000074f0
        /*0498*/ 	.word	0x000000ff
        /*049c*/ 	.word	0x00000000
        /*04a0*/ 	.short	0x0101
        /*04a2*/ 	.byte	0x14
	.zero		1


	//   ....[60]....
        /*04a4*/ 	.word	0x00007500
        /*04a8*/ 	.word	0x000000ff
        /*04ac*/ 	.word	0x00000078
        /*04b0*/ 	.short	0x010a
        /*04b2*/ 	.byte	0x04
	.zero		1


	//   ....[61]....
        /*04b4*/ 	.word	0x000076f0
        /*04b8*/ 	.word	0x000000ff
        /*04bc*/ 	.word	0x00000060
        /*04c0*/ 	.short	0x010b
        /*04c2*/ 	.byte	0x04
	.zero		1


	//   ....[62]....
        /*04c4*/ 	.word	0x00007720
        /*04c8*/ 	.word	0x000000ff
        /*04cc*/ 	.word	0x00000000
        /*04d0*/ 	.short	0x0101
        /*04d2*/ 	.byte	0x11
	.zero		1


	//   ....[63]....
        /*04d4*/ 	.word	0x00007770
        /*04d8*/ 	.word	0x000000ff
        /*04dc*/ 	.word	0x00000000
        /*04e0*/ 	.short	0x010a
        /*04e2*/ 	.byte	0x04
	.zero		1


	//   ....[64]....
        /*04e4*/ 	.word	0x00007840
        /*04e8*/ 	.word	0x00000002
        /*04ec*/ 	.word	0x00000000
        /*04f0*/ 	.short	0x010a
        /*04f2*/ 	.byte	0xff
	.zero		1


	//   ....[65]....
        /*04f4*/ 	.word	0x000078b0
        /*04f8*/ 	.word	0x00000004
        /*04fc*/ 	.word	0x00000000
        /*0500*/ 	.short	0x010a
        /*0502*/ 	.byte	0xff
	.zero		1


	//   ....[66]....
        /*0504*/ 	.word	0x00007cb0
        /*0508*/ 	.word	0x000000ff
        /*050c*/ 	.word	0x000000a0
        /*0510*/ 	.short	0x010a
        /*0512*/ 	.byte	0x04
	.zero		1


	//   ....[67]....
        /*0514*/ 	.word	0x00007d90
        /*0518*/ 	.word	0x000000ff
        /*051c*/ 	.word	0x00000000
        /*0520*/ 	.short	0x0101
        /*0522*/ 	.byte	0x04
	.zero		1


	//   ....[68]....
        /*0524*/ 	.word	0x000088b0
        /*0528*/ 	.word	0x00000003
        /*052c*/ 	.word	0x00000060
        /*0530*/ 	.short	0x010a
        /*0532*/ 	.byte	0xff
	.zero		1


	//   ....[69]....
        /*0534*/ 	.word	0x00008940
        /*0538*/ 	.word	0x00000053
        /*053c*/ 	.word	0x000000b0
        /*0540*/ 	.short	0x010a
        /*0542*/ 	.byte	0xff
	.zero		1


	//   ....[70]....
        /*0544*/ 	.word	0x00008aa0
        /*0548*/ 	.word	0x00000003
        /*054c*/ 	.word	0x00000060
        /*0550*/ 	.short	0x010a
        /*0552*/ 	.byte	0xff
	.zero		1


	//   ....[71]....
        /*0554*/ 	.word	0x00008d00
        /*0558*/ 	.word	0x00000053
        /*055c*/ 	.word	0x000000b0
        /*0560*/ 	.short	0x010a
        /*0562*/ 	.byte	0xff
	.zero		1


	//   ....[72]....
        /*0564*/ 	.word	0x00009670
        /*0568*/ 	.word	0x00000002
        /*056c*/ 	.word	0x00000000
        /*0570*/ 	.short	0x0101
        /*0572*/ 	.byte	0xff
	.zero		1


	//   ....[73]....
        /*0574*/ 	.word	0x00009690
        /*0578*/ 	.word	0x00000000
        /*057c*/ 	.word	0x00000060
        /*0580*/ 	.short	0x010a
        /*0582*/ 	.byte	0xff
	.zero		1


	//   ....[74]....
        /*0584*/ 	.word	0x00009770
        /*0588*/ 	.word	0x00000000
        /*058c*/ 	.word	0x00000060
        /*0590*/ 	.short	0x010a
        /*0592*/ 	.byte	0xff
	.zero		1


	//   ....[75]....
        /*0594*/ 	.word	0x00009db0
        /*0598*/ 	.word	0x000000ff
        /*059c*/ 	.word	0x00000000
        /*05a0*/ 	.short	0x0101
        /*05a2*/ 	.byte	0x05
	.zero		1


	//   ....[76]....
        /*05a4*/ 	.word	0x0000a200
        /*05a8*/ 	.word	0x00000002
        /*05ac*/ 	.word	0x00000000
        /*05b0*/ 	.short	0x0101
        /*05b2*/ 	.byte	0xff
	.zero		1


	//   ....[77]....
        /*05b4*/ 	.word	0x0000a4e0
        /*05b8*/ 	.word	0x000000ff
        /*05bc*/ 	.word	0x00000000
        /*05c0*/ 	.short	0x0101
        /*05c2*/ 	.byte	0x04
	.zero		1


	//   ....[78]....
        /*05c4*/ 	.word	0x0000a530
        /*05c8*/ 	.word	0x0000001e
        /*05cc*/ 	.word	0x00000030
        /*05d0*/ 	.short	0x010a
        /*05d2*/ 	.byte	0xff
	.zero		1


	//   ....[79]....
        /*05d4*/ 	.word	0x0000a5b0
        /*05d8*/ 	.word	0x0000001d
        /*05dc*/ 	.word	0x00000030
        /*05e0*/ 	.short	0x010a
        /*05e2*/ 	.byte	0xff
	.zero		1


	//   ....[80]....
        /*05e4*/ 	.word	0x0000a610
        /*05e8*/ 	.word	0x00000002
        /*05ec*/ 	.word	0x000000a0
        /*05f0*/ 	.short	0x010a
        /*05f2*/ 	.byte	0xff
	.zero		1


	//   ....[81]....
        /*05f4*/ 	.word	0x0000a670
        /*05f8*/ 	.word	0x00000000
        /*05fc*/ 	.word	0x00000000
        /*0600*/ 	.short	0x010a
        /*0602*/ 	.byte	0xff
	.zero		1


	//   ....[82]....
        /*0604*/ 	.word	0x0000a6d0
        /*0608*/ 	.word	0x00000000
        /*060c*/ 	.word	0x00000000
        /*0610*/ 	.short	0x010a
        /*0612*/ 	.byte	0xff
	.zero		1


	//   ....[83]....
        /*0614*/ 	.word	0x0000a730
        /*0618*/ 	.word	0x00000000
        /*061c*/ 	.word	0x00000000
        /*0620*/ 	.short	0x010a
        /*0622*/ 	.byte	0xff
	.zero		1


	//   ....[84]....
        /*0624*/ 	.word	0x0000a790
        /*0628*/ 	.word	0x00000000
        /*062c*/ 	.word	0x00000000
        /*0630*/ 	.short	0x010a
        /*0632*/ 	.byte	0xff
	.zero		1


	//   ....[85]....
        /*0634*/ 	.word	0x0000a7f0
        /*0638*/ 	.word	0x00000000
        /*063c*/ 	.word	0x00000000
        /*0640*/ 	.short	0x010a
        /*0642*/ 	.byte	0xff
	.zero		1


	//   ....[86]....
        /*0644*/ 	.word	0x0000a850
        /*0648*/ 	.word	0x00000004
        /*064c*/ 	.word	0x000000a8
        /*0650*/ 	.short	0x010a
        /*0652*/ 	.byte	0xff
	.zero		1


	//   ....[87]....
        /*0654*/ 	.word	0x0000a8b0
        /*0658*/ 	.word	0x00000004
        /*065c*/ 	.word	0x000000a0
        /*0660*/ 	.short	0x010a
        /*0662*/ 	.byte	0xff
	.zero		1


	//   ....[88]....
        /*0664*/ 	.word	0x0000a910
        /*0668*/ 	.word	0x00000000
        /*066c*/ 	.word	0x000000a0
        /*0670*/ 	.short	0x010a
        /*0672*/ 	.byte	0xff
	.zero		1


	//   ....[89]....
        /*0674*/ 	.word	0x0000a970
        /*0678*/ 	.word	0x00000005
        /*067c*/ 	.word	0x000000c0
        /*0680*/ 	.short	0x010a
        /*0682*/ 	.byte	0xff
	.zero		1


	//   ....[90]....
        /*0684*/ 	.word	0x0000a9d0
        /*0688*/ 	.word	0x00000000
        /*068c*/ 	.word	0x00000000
        /*0690*/ 	.short	0x010a
        /*0692*/ 	.byte	0xff
	.zero		1


	//   ....[91]....
        /*0694*/ 	.word	0x0000aa30
        /*0698*/ 	.word	0x00000000
        /*069c*/ 	.word	0x00000000
        /*06a0*/ 	.short	0x010a
        /*06a2*/ 	.byte	0xff
	.zero		1


	//   ....[92]....
        /*06a4*/ 	.word	0x0000aa90
        /*06a8*/ 	.word	0x00000000
        /*06ac*/ 	.word	0x00000000
        /*06b0*/ 	.short	0x010a
        /*06b2*/ 	.byte	0xff
	.zero		1


	//   ....[93]....
        /*06b4*/ 	.word	0x0000aaf0
        /*06b8*/ 	.word	0x00000000
        /*06bc*/ 	.word	0x000000a0
        /*06c0*/ 	.short	0x010a
        /*06c2*/ 	.byte	0xff
	.zero		1


	//   ....[94]....
        /*06c4*/ 	.word	0x0000ab50
        /*06c8*/ 	.word	0x00000000
        /*06cc*/ 	.word	0x00000098
        /*06d0*/ 	.short	0x010a
        /*06d2*/ 	.byte	0xff
	.zero		1


	//   ....[95]....
        /*06d4*/ 	.word	0x0000abb0
        /*06d8*/ 	.word	0x00000000
        /*06dc*/ 	.word	0x00000078
        /*06e0*/ 	.short	0x010a
        /*06e2*/ 	.byte	0xff
	.zero		1


	//   ....[96]....
        /*06e4*/ 	.word	0x0000ac10
        /*06e8*/ 	.word	0x00000005
        /*06ec*/ 	.word	0x00000078
        /*06f0*/ 	.short	0x010a
        /*06f2*/ 	.byte	0xff
	.zero		1


	//   ....[97]....
        /*06f4*/ 	.word	0x0000ac70
        /*06f8*/ 	.word	0x00000000
        /*06fc*/ 	.word	0x00000000
        /*0700*/ 	.short	0x010a
        /*0702*/ 	.byte	0xff
	.zero		1


	//   ....[98]....
        /*0704*/ 	.word	0x0000acc0
        /*0708*/ 	.word	0x00000002
        /*070c*/ 	.word	0x00000000
        /*0710*/ 	.short	0x010a
        /*0712*/ 	.byte	0xff
	.zero		1


	//   ....[99]....
        /*0714*/ 	.word	0x0000ad40
        /*0718*/ 	.word	0x00000000
        /*071c*/ 	.word	0x000000a0
        /*0720*/ 	.short	0x010a
        /*0722*/ 	.byte	0xff
	.zero		1


	//   ....[100]....
        /*0724*/ 	.word	0x0000ad90
        /*0728*/ 	.word	0x00000003
        /*072c*/ 	.word	0x00000060
        /*0730*/ 	.short	0x010a
        /*0732*/ 	.byte	0xff
	.zero		1


	//   ....[101]....
        /*0734*/ 	.word	0x0000ade0
        /*0738*/ 	.word	0x00000053
        /*073c*/ 	.word	0x000000b0
        /*0740*/ 	.short	0x010a
        /*0742*/ 	.byte	0xff
	.zero		1


	//   ....[102]....
        /*0744*/ 	.word	0x0000ae30
        /*0748*/ 	.word	0x00000000
        /*074c*/ 	.word	0x00000060
        /*0750*/ 	.short	0x010a
        /*0752*/ 	.byte	0xff
	.zero		1


	//----- nvinfo : EIATTR_NUM_MBARRIERS
	.align		4
.L_47:
        /*0754*/ 	.byte	0x03, 0x38
        /*0756*/ 	.short	0x001a


	//----- nvinfo : EIATTR_EXIT_INSTR_OFFSETS
	.align		4
        /*0758*/ 	.byte	0x04, 0x1c
        /*075a*/ 	.short	(.L_49 - .L_48)


	//   ....[0]....
.L_48:
        /*075c*/ 	.word	0x00005540


	//   ....[1]....
        /*0760*/ 	.word	0x000057f0


	//   ....[2]....
        /*0764*/ 	.word	0x00005850


	//   ....[3]....
        /*0768*/ 	.word	0x00006860


	//   ....[4]....
        /*076c*/ 	.word	0x000078e0


	//   ....[5]....
        /*0770*/ 	.word	0x00007920


	//   ....[6]....
        /*0774*/ 	.word	0x0000a3a0


	//   ....[7]....
        /*0778*/ 	.word	0x0000a420


	//   ....[8]....
        /*077c*/ 	.word	0x0000a450


	//   ....[9]....
        /*0780*/ 	.word	0x0000a4f0


	//----- nvinfo : EIATTR_MAX_THREADS
	.align		4
.L_49:
        /*0784*/ 	.byte	0x04, 0x05
        /*0786*/ 	.short	(.L_51 - .L_50)
.L_50:
        /*0788*/ 	.word	0x00000100
        /*078c*/ 	.word	0x00000001
        /*0790*/ 	.word	0x00000001


	//----- nvinfo : EIATTR_CRS_STACK_SIZE
	.align		4
.L_51:
        /*0794*/ 	.byte	0x04, 0x1e
        /*0796*/ 	.short	(.L_53 - .L_52)
.L_52:
        /*0798*/ 	.word	0x00000000


	//----- nvinfo : EIATTR_CBANK_PARAM_SIZE
	.align		4
.L_53:
        /*079c*/ 	.byte	0x03, 0x19
        /*079e*/ 	.short	0x0800


	//----- nvinfo : EIATTR_PARAM_CBANK
	.align		4
        /*07a0*/ 	.byte	0x04, 0x0a
        /*07a2*/ 	.short	(.L_55 - .L_54)
	.align		4
.L_54:
        /*07a4*/ 	.word	index@(.nv.constant0._ZN7cutlass13device_kernelINS_4conv6kernel13ConvUniversalINS1_16ConvProblemShapeILNS1_8OperatorE0ELi2EEENS1_10collective14CollectiveConvINS1_47MainloopSm100TmaUmmaWarpSpecializedImplicitGemmILS5_0ELi6ELi2ELi1ELi2EN4cute5tupleIJNSA_1CILi1EEESD_SD_EEEEENSB_IJNSC_ILi64EEESG_NSB_IJSG_EEEEEENS_10tfloat32_tESJ_NSA_8TiledMMAINSA_8MMA_AtomIJNSA_17SM100_MMA_TF32_SSISJ_SJ_fLi64ELi64ELNSA_4UMMA5MajorE0ELSO_0ELNSN_7ScaleInE0ELSP_0EEEEEENSA_6LayoutISE_NSB_IJNSC_ILi0EEEST_ST_EEEEENSB_IJNSA_10UnderscoreESW_SW_EEEEENS7_6detail27Sm100ImplicitGemmTileTraitsINSA_20SM90_TMA_LOAD_IM2COLENSA_14ComposedLayoutINSA_7SwizzleILi3ELi4ELi3EEENSA_18smem_ptr_flag_bitsILi32EEENSS_INSB_IJNSC_ILi8EEENSC_ILi32EEEEEENSB_IJS18_SD_EEEEEEEvEENS10_INSA_13SM90_TMA_LOADES1C_vEEEENS_8epilogue10collective18CollectiveEpilogueINS1H_23Sm100TmaWarpSpecializedILi3ELi2ELi16ELb1ELb0EEEJSI_NSB_IJNSS_ISG_SD_EENSS_IS18_SD_EEEEESJ_NSB_IJNSB_IJlllEEESD_ST_EEESJ_S1Q_NS1H_6fusion15FusionCallbacksIS1L_NS1R_17LinearCombinationISJ_fSJ_fLNS_15FloatRoundStyleE2EEESI_S1O_JEEENSA_5SM1004TMEM4LOAD26SM100_TMEM_LOAD_16dp128b8xES11_S1C_NSA_17SM75_U32x4_LDSM_NENSA_21SM90_TMA_STORE_IM2COLES1C_NSA_17SM90_U32x4_STSM_NENSA_39AutoVectorizingCopyWithAssumedAlignmentILi128EEEEEEvvEEEEvNT_6ParamsE)
        /*07a8*/ 	.short	0x0380
        /*07aa*/ 	.short	0x0800


	//----- nvinfo : EIATTR_SW_WAR
	.align		4
.L_55:
        /*07ac*/ 	.byte	0x04, 0x36
        /*07ae*/ 	.short	(.L_57 - .L_56)
.L_56:
        /*07b0*/ 	.word	0x00000008
.L_57:


//--------------------- .nv.callgraph             --------------------------
	.section	.nv.callgraph,"",@"SHT_CUDA_CALLGRAPH"
	.align	4
	.sectionentsize	8
	.align		4
        /*0000*/ 	.word	0x00000000
	.align		4
        /*0004*/ 	.word	0xffffffff
	.align		4
        /*0008*/ 	.word	index@(_ZN7cutlass13device_kernelINS_4conv6kernel13ConvUniversalINS1_16ConvProblemShapeILNS1_8OperatorE0ELi2EEENS1_10collective14CollectiveConvINS1_47MainloopSm100TmaUmmaWarpSpecializedImplicitGemmILS5_0ELi6ELi2ELi1ELi2EN4cute5tupleIJNSA_1CILi1EEESD_SD_EEEEENSB_IJNSC_ILi64EEESG_NSB_IJSG_EEEEEENS_10tfloat32_tESJ_NSA_8TiledMMAINSA_8MMA_AtomIJNSA_17SM100_MMA_TF32_SSISJ_SJ_fLi64ELi64ELNSA_4UMMA5MajorE0ELSO_0ELNSN_7ScaleInE0ELSP_0EEEEEENSA_6LayoutISE_NSB_IJNSC_ILi0EEEST_ST_EEEEENSB_IJNSA_10UnderscoreESW_SW_EEEEENS7_6detail27Sm100ImplicitGemmTileTraitsINSA_20SM90_TMA_LOAD_IM2COLENSA_14ComposedLayoutINSA_7SwizzleILi3ELi4ELi3EEENSA_18smem_ptr_flag_bitsILi32EEENSS_INSB_IJNSC_ILi8EEENSC_ILi32EEEEEENSB_IJS18_SD_EEEEEEEvEENS10_INSA_13SM90_TMA_LOADES1C_vEEEENS_8epilogue10collective18CollectiveEpilogueINS1H_23Sm100TmaWarpSpecializedILi3ELi2ELi16ELb1ELb0EEEJSI_NSB_IJNSS_ISG_SD_EENSS_IS18_SD_EEEEESJ_NSB_IJNSB_IJlllEEESD_ST_EEESJ_S1Q_NS1H_6fusion15FusionCallbacksIS1L_NS1R_17LinearCombinationISJ_fSJ_fLNS_15FloatRoundStyleE2EEESI_S1O_JEEENSA_5SM1004TMEM4LOAD26SM100_TMEM_LOAD_16dp128b8xES11_S1C_NSA_17SM75_U32x4_LDSM_NENSA_21SM90_TMA_STORE_IM2COLES1C_NSA_17SM90_U32x4_STSM_NENSA_39AutoVectorizingCopyWithAssumedAlignmentILi128EEEEEEvvEEEEvNT_6ParamsE)
	.align		4
        /*000c*/ 	.word	index@(__assertfail)
	.align		4
        /*0010*/ 	.word	0x00000000
	.align		4
        /*0014*/ 	.word	0xfffffffe
	.align		4
        /*0018*/ 	.word	0x00000000
	.align		4
        /*001c*/ 	.word	0xfffffffd
	.align		4
        /*0020*/ 	.word	0x00000000
	.align		4
        /*0024*/ 	.word	0xfffffffc


//--------------------- .nv.constant4             --------------------------
	.section	.nv.constant4,"a",@progbits
	.align	8
	.align		8
.nv.constant4:
        /*0000*/ 	.dword	__assertfail
	.align		8
        /*0008*/ 	.dword	__unnamed_1
	.align		8
        /*0010*/ 	.dword	__unnamed_2
	.align		8
        /*0018*/ 	.dword	_ZN39_INTERNAL_5d50bc67_4_k_cu_09558840_31444cuda3std3__45__cpo5beginE
	.align		8
        /*0020*/ 	.dword	_ZN39_INTERNAL_5d50bc67_4_k_cu_09558840_31444cuda3std3__45__cpo3endE
	.align		8
        /*0028*/ 	.dword	_ZN39_INTERNAL_5d50bc67_4_k_cu_09558840_31444cuda3std3__45__cpo6cbeginE
	.align		8
        /*0030*/ 	.dword	_ZN39_INTERNAL_5d50bc67_4_k_cu_09558840_31444cuda3std3__45__cpo4cendE
	.align		8
        /*0038*/ 	.dword	_ZN39_INTERNAL_5d50bc67_4_k_cu_09558840_31444cuda3std3__441_GLOBAL__N__5d50bc67_4_k_cu_09558840_31446ignoreE
	.align		8
        /*0040*/ 	.dword	_ZN39_INTERNAL_5d50bc67_4_k_cu_09558840_31444cuda3std3__419piecewise_constructE
	.align		8
        /*0048*/ 	.dword	_ZN39_INTERNAL_5d50bc67_4_k_cu_09558840_31444cuda3std3__48in_placeE
	.align		8
        /*0050*/ 	.dword	_ZN39_INTERNAL_5d50bc67_4_k_cu_09558840_31444cuda3std6ranges3__45__cpo4swapE
	.align		8
        /*0058*/ 	.dword	_ZN39_INTERNAL_5d50bc67_4_k_cu_09558840_31444cuda3std6ranges3__45__cpo9iter_moveE
	.align		8
        /*0060*/ 	.dword	_ZN39_INTERNAL_5d50bc67_4_k_cu_09558840_31444cute7productE
	.align		8
        /*0068*/ 	.dword	_ZN39_INTERNAL_5d50bc67_4_k_cu_09558840_31444cute1_E
	.align		8
        /*0070*/ 	.dword	$str$27
	.align		8
        /*0078*/ 	.dword	$str$28
	.align		8
        /*0080*/ 	.dword	$str$29
	.align		8
        /*0088*/ 	.dword	$str$30


//--------------------- .text._ZN7cutlass13device_kernelINS_4conv6kernel13ConvUniversalINS1_16ConvProblemShapeILNS1_8OperatorE0ELi2EEENS1_10collective14CollectiveConvINS1_47MainloopSm100TmaUmmaWarpSpecializedImplicitGemmILS5_0ELi6ELi2ELi1ELi2EN4cute5tupleIJNSA_1CILi1EEESD_SD_EEEEENSB_IJNSC_ILi64EEESG_NSB_IJSG_EEEEEENS_10tfloat32_tESJ_NSA_8TiledMMAINSA_8MMA_AtomIJNSA_17SM100_MMA_TF32_SSISJ_SJ_fLi64ELi64ELNSA_4UMMA5MajorE0ELSO_0ELNSN_7ScaleInE0ELSP_0EEEEEENSA_6LayoutISE_NSB_IJNSC_ILi0EEEST_ST_EEEEENSB_IJNSA_10UnderscoreESW_SW_EEEEENS7_6detail27Sm100ImplicitGemmTileTraitsINSA_20SM90_TMA_LOAD_IM2COLENSA_14ComposedLayoutINSA_7SwizzleILi3ELi4ELi3EEENSA_18smem_ptr_flag_bitsILi32EEENSS_INSB_IJNSC_ILi8EEENSC_ILi32EEEEEENSB_IJS18_SD_EEEEEEEvEENS10_INSA_13SM90_TMA_LOADES1C_vEEEENS_8epilogue10collective18CollectiveEpilogueINS1H_23Sm100TmaWarpSpecializedILi3ELi2ELi16ELb1ELb0EEEJSI_NSB_IJNSS_ISG_SD_EENSS_IS18_SD_EEEEESJ_NSB_IJNSB_IJlllEEESD_ST_EEESJ_S1Q_NS1H_6fusion15FusionCallbacksIS1L_NS1R_17LinearCombinationISJ_fSJ_fLNS_15FloatRoundStyleE2EEESI_S1O_JEEENSA_5SM1004TMEM4LOAD26SM100_TMEM_LOAD_16dp128b8xES11_S1C_NSA_17SM75_U32x4_LDSM_NENSA_21SM90_TMA_STORE_IM2COLES1C_NSA_17SM90_U32x4_STSM_NENSA_39AutoVectorizingCopyWithAssumedAlignmentILi128EEEEEEvvEEEEvNT_6ParamsE --------------------------
	.section	.text._ZN7cutlass13device_kernelINS_4conv6kernel13ConvUniversalINS1_16ConvProblemShapeILNS1_8OperatorE0ELi2EEENS1_10collective14CollectiveConvINS1_47MainloopSm100TmaUmmaWarpSpecializedImplicitGemmILS5_0ELi6ELi2ELi1ELi2EN4cute5tupleIJNSA_1CILi1EEESD_SD_EEEEENSB_IJNSC_ILi64EEESG_NSB_IJSG_EEEEEENS_10tfloat32_tESJ_NSA_8TiledMMAINSA_8MMA_AtomIJNSA_17SM100_MMA_TF32_SSISJ_SJ_fLi64ELi64ELNSA_4UMMA5MajorE0ELSO_0ELNSN_7ScaleInE0ELSP_0EEEEEENSA_6LayoutISE_NSB_IJNSC_ILi0EEEST_ST_EEEEENSB_IJNSA_10UnderscoreESW_SW_EEEEENS7_6detail27Sm100ImplicitGemmTileTraitsINSA_20SM90_TMA_LOAD_IM2COLENSA_14ComposedLayoutINSA_7SwizzleILi3ELi4ELi3EEENSA_18smem_ptr_flag_bitsILi32EEENSS_INSB_IJNSC_ILi8EEENSC_ILi32EEEEEENSB_IJS18_SD_EEEEEEEvEENS10_INSA_13SM90_TMA_LOADES1C_vEEEENS_8epilogue10collective18CollectiveEpilogueINS1H_23Sm100TmaWarpSpecializedILi3ELi2ELi16ELb1ELb0EEEJSI_NSB_IJNSS_ISG_SD_EENSS_IS18_SD_EEEEESJ_NSB_IJNSB_IJlllEEESD_ST_EEESJ_S1Q_NS1H_6fusion15FusionCallbacksIS1L_NS1R_17LinearCombinationISJ_fSJ_fLNS_15FloatRoundStyleE2EEESI_S1O_JEEENSA_5SM1004TMEM4LOAD26SM100_TMEM_LOAD_16dp128b8xES11_S1C_NSA_17SM75_U32x4_LDSM_NENSA_21SM90_TMA_STORE_IM2COLES1C_NSA_17SM90_U32x4_STSM_NENSA_39AutoVectorizingCopyWithAssumedAlignmentILi128EEEEEEvvEEEEvNT_6ParamsE,"ax",@progbits
	.align	128
.text._ZN7cutlass13device_kernelINS_4conv6kernel13ConvUniversalINS1_16ConvProblemShapeILNS1_8OperatorE0ELi2EEENS1_10collective14CollectiveConvINS1_47MainloopSm100TmaUmmaWarpSpecializedImplicitGemmILS5_0ELi6ELi2ELi1ELi2EN4cute5tupleIJNSA_1CILi1EEESD_SD_EEEEENSB_IJNSC_ILi64EEESG_NSB_IJSG_EEEEEENS_10tfloat32_tESJ_NSA_8TiledMMAINSA_8MMA_AtomIJNSA_17SM100_MMA_TF32_SSISJ_SJ_fLi64ELi64ELNSA_4UMMA5MajorE0ELSO_0ELNSN_7ScaleInE0ELSP_0EEEEEENSA_6LayoutISE_NSB_IJNSC_ILi0EEEST_ST_EEEEENSB_IJNSA_10UnderscoreESW_SW_EEEEENS7_6detail27Sm100ImplicitGemmTileTraitsINSA_20SM90_TMA_LOAD_IM2COLENSA_14ComposedLayoutINSA_7SwizzleILi3ELi4ELi3EEENSA_18smem_ptr_flag_bitsILi32EEENSS_INSB_IJNSC_ILi8EEENSC_ILi32EEEEEENSB_IJS18_SD_EEEEEEEvEENS10_INSA_13SM90_TMA_LOADES1C_vEEEENS_8epilogue10collective18CollectiveEpilogueINS1H_23Sm100TmaWarpSpecializedILi3ELi2ELi16ELb1ELb0EEEJSI_NSB_IJNSS_ISG_SD_EENSS_IS18_SD_EEEEESJ_NSB_IJNSB_IJlllEEESD_ST_EEESJ_S1Q_NS1H_6fusion15FusionCallbacksIS1L_NS1R_17LinearCombinationISJ_fSJ_fLNS_15FloatRoundStyleE2EEESI_S1O_JEEENSA_5SM1004TMEM4LOAD26SM100_TMEM_LOAD_16dp128b8xES11_S1C_NSA_17SM75_U32x4_LDSM_NENSA_21SM90_TMA_STORE_IM2COLES1C_NSA_17SM90_U32x4_STSM_NENSA_39AutoVectorizingCopyWithAssumedAlignmentILi128EEEEEEvvEEEEvNT_6ParamsE:
        .type           _ZN7cutlass13device_kernelINS_4conv6kernel13ConvUniversalINS1_16ConvProblemShapeILNS1_8OperatorE0ELi2EEENS1_10collective14CollectiveConvINS1_47MainloopSm100TmaUmmaWarpSpecializedImplicitGemmILS5_0ELi6ELi2ELi1ELi2EN4cute5tupleIJNSA_1CILi1EEESD_SD_EEEEENSB_IJNSC_ILi64EEESG_NSB_IJSG_EEEEEENS_10tfloat32_tESJ_NSA_8TiledMMAINSA_8MMA_AtomIJNSA_17SM100_MMA_TF32_SSISJ_SJ_fLi64ELi64ELNSA_4UMMA5MajorE0ELSO_0ELNSN_7ScaleInE0ELSP_0EEEEEENSA_6LayoutISE_NSB_IJNSC_ILi0EEEST_ST_EEEEENSB_IJNSA_10UnderscoreESW_SW_EEEEENS7_6detail27Sm100ImplicitGemmTileTraitsINSA_20SM90_TMA_LOAD_IM2COLENSA_14ComposedLayoutINSA_7SwizzleILi3ELi4ELi3EEENSA_18smem_ptr_flag_bitsILi32EEENSS_INSB_IJNSC_ILi8EEENSC_ILi32EEEEEENSB_IJS18_SD_EEEEEEEvEENS10_INSA_13SM90_TMA_LOADES1C_vEEEENS_8epilogue10collective18CollectiveEpilogueINS1H_23Sm100TmaWarpSpecializedILi3ELi2ELi16ELb1ELb0EEEJSI_NSB_IJNSS_ISG_SD_EENSS_IS18_SD_EEEEESJ_NSB_IJNSB_IJlllEEESD_ST_EEESJ_S1Q_NS1H_6fusion15FusionCallbacksIS1L_NS1R_17LinearCombinationISJ_fSJ_fLNS_15FloatRoundStyleE2EEESI_S1O_JEEENSA_5SM1004TMEM4LOAD26SM100_TMEM_LOAD_16dp128b8xES11_S1C_NSA_17SM75_U32x4_LDSM_NENSA_21SM90_TMA_STORE_IM2COLES1C_NSA_17SM90_U32x4_STSM_NENSA_39AutoVectorizingCopyWithAssumedAlignmentILi128EEEEEEvvEEEEvNT_6ParamsE,@function
        .size           _ZN7cutlass13device_kernelINS_4conv6kernel13ConvUniversalINS1_16ConvProblemShapeILNS1_8OperatorE0ELi2EEENS1_10collective14CollectiveConvINS1_47MainloopSm100TmaUmmaWarpSpecializedImplicitGemmILS5_0ELi6ELi2ELi1ELi2EN4cute5tupleIJNSA_1CILi1EEESD_SD_EEEEENSB_IJNSC_ILi64EEESG_NSB_IJSG_EEEEEENS_10tfloat32_tESJ_NSA_8TiledMMAINSA_8MMA_AtomIJNSA_17SM100_MMA_TF32_SSISJ_SJ_fLi64ELi64ELNSA_4UMMA5MajorE0ELSO_0ELNSN_7ScaleInE0ELSP_0EEEEEENSA_6LayoutISE_NSB_IJNSC_ILi0EEEST_ST_EEEEENSB_IJNSA_10UnderscoreESW_SW_EEEEENS7_6detail27Sm100ImplicitGemmTileTraitsINSA_20SM90_TMA_LOAD_IM2COLENSA_14ComposedLayoutINSA_7SwizzleILi3ELi4ELi3EEENSA_18smem_ptr_flag_bitsILi32EEENSS_INSB_IJNSC_ILi8EEENSC_ILi32EEEEEENSB_IJS18_SD_EEEEEEEvEENS10_INSA_13SM90_TMA_LOADES1C_vEEEENS_8epilogue10collective18CollectiveEpilogueINS1H_23Sm100TmaWarpSpecializedILi3ELi2ELi16ELb1ELb0EEEJSI_NSB_IJNSS_ISG_SD_EENSS_IS18_SD_EEEEESJ_NSB_IJNSB_IJlllEEESD_ST_EEESJ_S1Q_NS1H_6fusion15FusionCallbacksIS1L_NS1R_17LinearCombinationISJ_fSJ_fLNS_15FloatRoundStyleE2EEESI_S1O_JEEENSA_5SM1004TMEM4LOAD26SM100_TMEM_LOAD_16dp128b8xES11_S1C_NSA_17SM75_U32x4_LDSM_NENSA_21SM90_TMA_STORE_IM2COLES1C_NSA_17SM90_U32x4_STSM_NENSA_39AutoVectorizingCopyWithAssumedAlignmentILi128EEEEEEvvEEEEvNT_6ParamsE,(.L_x_149 - _ZN7cutlass13device_kernelINS_4conv6kernel13ConvUniversalINS1_16ConvProblemShapeILNS1_8OperatorE0ELi2EEENS1_10collective14CollectiveConvINS1_47MainloopSm100TmaUmmaWarpSpecializedImplicitGemmILS5_0ELi6ELi2ELi1ELi2EN4cute5tupleIJNSA_1CILi1EEESD_SD_EEEEENSB_IJNSC_ILi64EEESG_NSB_IJSG_EEEEEENS_10tfloat32_tESJ_NSA_8TiledMMAINSA_8MMA_AtomIJNSA_17SM100_MMA_TF32_SSISJ_SJ_fLi64ELi64ELNSA_4UMMA5MajorE0ELSO_0ELNSN_7ScaleInE0ELSP_0EEEEEENSA_6LayoutISE_NSB_IJNSC_ILi0EEEST_ST_EEEEENSB_IJNSA_10UnderscoreESW_SW_EEEEENS7_6detail27Sm100ImplicitGemmTileTraitsINSA_20SM90_TMA_LOAD_IM2COLENSA_14ComposedLayoutINSA_7SwizzleILi3ELi4ELi3EEENSA_18smem_ptr_flag_bitsILi32EEENSS_INSB_IJNSC_ILi8EEENSC_ILi32EEEEEENSB_IJS18_SD_EEEEEEEvEENS10_INSA_13SM90_TMA_LOADES1C_vEEEENS_8epilogue10collective18CollectiveEpilogueINS1H_23Sm100TmaWarpSpecializedILi3ELi2ELi16ELb1ELb0EEEJSI_NSB_IJNSS_ISG_SD_EENSS_IS18_SD_EEEEESJ_NSB_IJNSB_IJlllEEESD_ST_EEESJ_S1Q_NS1H_6fusion15FusionCallbacksIS1L_NS1R_17LinearCombinationISJ_fSJ_fLNS_15FloatRoundStyleE2EEESI_S1O_JEEENSA_5SM1004TMEM4LOAD26SM100_TMEM_LOAD_16dp128b8xES11_S1C_NSA_17SM75_U32x4_LDSM_NENSA_21SM90_TMA_STORE_IM2COLES1C_NSA_17SM90_U32x4_STSM_NENSA_39AutoVectorizingCopyWithAssumedAlignmentILi128EEEEEEvvEEEEvNT_6ParamsE)
        .other          _ZN7cutlass13device_kernelINS_4conv6kernel13ConvUniversalINS1_16ConvProblemShapeILNS1_8OperatorE0ELi2EEENS1_10collective14CollectiveConvINS1_47MainloopSm100TmaUmmaWarpSpecializedImplicitGemmILS5_0ELi6ELi2ELi1ELi2EN4cute5tupleIJNSA_1CILi1EEESD_SD_EEEEENSB_IJNSC_ILi64EEESG_NSB_IJSG_EEEEEENS_10tfloat32_tESJ_NSA_8TiledMMAINSA_8MMA_AtomIJNSA_17SM100_MMA_TF32_SSISJ_SJ_fLi64ELi64ELNSA_4UMMA5MajorE0ELSO_0ELNSN_7ScaleInE0ELSP_0EEEEEENSA_6LayoutISE_NSB_IJNSC_ILi0EEEST_ST_EEEEENSB_IJNSA_10UnderscoreESW_SW_EEEEENS7_6detail27Sm100ImplicitGemmTileTraitsINSA_20SM90_TMA_LOAD_IM2COLENSA_14ComposedLayoutINSA_7SwizzleILi3ELi4ELi3EEENSA_18smem_ptr_flag_bitsILi32EEENSS_INSB_IJNSC_ILi8EEENSC_ILi32EEEEEENSB_IJS18_SD_EEEEEEEvEENS10_INSA_13SM90_TMA_LOADES1C_vEEEENS_8epilogue10collective18CollectiveEpilogueINS1H_23Sm100TmaWarpSpecializedILi3ELi2ELi16ELb1ELb0EEEJSI_NSB_IJNSS_ISG_SD_EENSS_IS18_SD_EEEEESJ_NSB_IJNSB_IJlllEEESD_ST_EEESJ_S1Q_NS1H_6fusion15FusionCallbacksIS1L_NS1R_17LinearCombinationISJ_fSJ_fLNS_15FloatRoundStyleE2EEESI_S1O_JEEENSA_5SM1004TMEM4LOAD26SM100_TMEM_LOAD_16dp128b8xES11_S1C_NSA_17SM75_U32x4_LDSM_NENSA_21SM90_TMA_STORE_IM2COLES1C_NSA_17SM90_U32x4_STSM_NENSA_39AutoVectorizingCopyWithAssumedAlignmentILi128EEEEEEvvEEEEvNT_6ParamsE,@"STO_CUDA_ENTRY STV_DEFAULT"
_ZN7cutlass13device_kernelINS_4conv6kernel13ConvUniversalINS1_16ConvProblemShapeILNS1_8OperatorE0ELi2EEENS1_10collective14CollectiveConvINS1_47MainloopSm100TmaUmmaWarpSpecializedImplicitGemmILS5_0ELi6ELi2ELi1ELi2EN4cute5tupleIJNSA_1CILi1EEESD_SD_EEEEENSB_IJNSC_ILi64EEESG_NSB_IJSG_EEEEEENS_10tfloat32_tESJ_NSA_8TiledMMAINSA_8MMA_AtomIJNSA_17SM100_MMA_TF32_SSISJ_SJ_fLi64ELi64ELNSA_4UMMA5MajorE0ELSO_0ELNSN_7ScaleInE0ELSP_0EEEEEENSA_6LayoutISE_NSB_IJNSC_ILi0EEEST_ST_EEEEENSB_IJNSA_10UnderscoreESW_SW_EEEEENS7_6detail27Sm100ImplicitGemmTileTraitsINSA_20SM90_TMA_LOAD_IM2COLENSA_14ComposedLayoutINSA_7SwizzleILi3ELi4ELi3EEENSA_18smem_ptr_flag_bitsILi32EEENSS_INSB_IJNSC_ILi8EEENSC_ILi32EEEEEENSB_IJS18_SD_EEEEEEEvEENS10_INSA_13SM90_TMA_LOADES1C_vEEEENS_8epilogue10collective18CollectiveEpilogueINS1H_23Sm100TmaWarpSpecializedILi3ELi2ELi16ELb1ELb0EEEJSI_NSB_IJNSS_ISG_SD_EENSS_IS18_SD_EEEEESJ_NSB_IJNSB_IJlllEEESD_ST_EEESJ_S1Q_NS1H_6fusion15FusionCallbacksIS1L_NS1R_17LinearCombinationISJ_fSJ_fLNS_15FloatRoundStyleE2EEESI_S1O_JEEENSA_5SM1004TMEM4LOAD26SM100_TMEM_LOAD_16dp128b8xES11_S1C_NSA_17SM75_U32x4_LDSM_NENSA_21SM90_TMA_STORE_IM2COLES1C_NSA_17SM90_U32x4_STSM_NENSA_39AutoVectorizingCopyWithAssumedAlignmentILi128EEEEEEvvEEEEvNT_6ParamsE:
[----:B------:R-:W1:Y:S01]  /*0000*/  LDC R1, c[0x0][0x37c] ;  /* 0x0000df00ff017b82 */ /* 0x000e620000000800 */
[----:B------:R-:W2:Y:S07]  /*0010*/  S2R R62, SR_TID.X ;  /* 0x00000000003e7919 */ /* 0x000eae0000002100 */
[----:B------:R-:W3:Y:S01]  /*0020*/  LDC.64 R2, c[0x0][0x890] ;  /* 0x00022400ff027b82 */ /* 0x000ee20000000a00 */
[----:B------:R-:W-:Y:S01]  /*0030*/  ELECT P2, URZ, PT ;  /* 0x0000000000ff782f */ /* 0x000fe20003840000 */
[----:B-1----:R-:W-:Y:S01]  /*0040*/  VIADD R1, R1, 0xfffffff8 ;  /* 0xfffffff801017836 */ /* 0x002fe20000000000 */
[----:B------:R-:W-:-:S02]  /*0050*/  PRMT R63, RZ, 0x7610, R63 ;  /* 0x00007610ff3f7816 */ /* 0x000fc4000000003f */
[----:B---3--:R-:W-:-:S04]  /*0060*/  ISETP.NE.U32.AND P0, PT, R2, RZ, PT ;  /* 0x000000ff0200720c */ /* 0x008fc80003f05070 */
[----:B------:R-:W-:Y:S02]  /*0070*/  ISETP.NE.AND.EX P0, PT, R3, RZ, PT, P0 ;  /* 0x000000ff0300720c */ /* 0x000fe40003f05300 */
[----:B--2---:R-:W-:-:S05]  /*0080*/  SHF.R.U32.HI R64, RZ, 0x5, R62 ;  /* 0x00000005ff407819 */ /* 0x004fca000001163e */
[----:B------:R-:W1:Y:S02]  /*0090*/  SHFL.IDX PT, R0, R64, RZ, 0x1f ;  /* 0x00001fff40007589 */ /* 0x000e6400000e0000 */
[----:B-1----:R-:W-:-:S04]  /*00a0*/  R2UR UR10, R0 ;  /* 0x00000000000a72ca */ /* 0x002fc800000e0000 */
[----:B------:R-:W-:Y:S05]  /*00b0*/  @P0 BRA `(.L_x_0) ;  /* 0x0000000000300947 */ /* 0x000fea0003800000 */
[----:B------:R-:W1:Y:S02]  /*00c0*/  LDCU.64 UR4, c[0x0][0x888] ;  /* 0x00011100ff0477ac */ /* 0x000e640008000a00 */
[----:B-1----:R-:W-:-:S04]  /*00d0*/  UISETP.NE.U32.AND UP0, UPT, UR4, URZ, UPT ;  /* 0x000000ff0400728c */ /* 0x002fc8000bf05070 */
[----:B------:R-:W-:-:S09]  /*00e0*/  UISETP.NE.AND.EX UP0, UPT, UR5, URZ, UPT, UP0 ;  /* 0x000000ff0500728c */ /* 0x000fd2000bf05300 */
[----:B------:R-:W-:Y:S05]  /*00f0*/  BRA.U !UP0, `(.L_x_1) ;  /* 0x0000000108147547 */ /* 0x000fea000b800000 */
[----:B------:R-:W1:Y:S01]  /*0100*/  LDC.64 R4, c[0x0][0x888] ;  /* 0x00022200ff047b82 */ /* 0x000e620000000a00 */
[----:B------:R-:W1:Y:S02]  /*0110*/  LDCU.64 UR4, c[0x0][0x358] ;  /* 0x00006b00ff0477ac */ /* 0x000e640008000a00 */
[----:B-1----:R1:W5:Y:S01]  /*0120*/  LDG.E R27, desc[UR4][R4.64] ;  /* 0x00000004041b7981 */ /* 0x002362000c1e1900 */
[----:B------:R-:W-:Y:S01]  /*0130*/  HFMA2 R63, -RZ, RZ, 0, 5.9604644775390625e-08 ;  /* 0x00000001ff3f7431 */ /* 0x000fe200000001ff */
[----:B------:R-:W-:Y:S05]  /*0140*/  BRA `(.L_x_0) ;  /* 0x00000000000c7947 */ /* 0x000fea0003800000 */
.L_x_1:
[----:B------:R-:W1:Y:S01]  /*0150*/  LDCU UR4, c[0x0][0x880] ;  /* 0x00011000ff0477ac */ /* 0x000e620008000800 */
[----:B------:R-:W-:Y:S01]  /*0160*/  HFMA2 R63, -RZ, RZ, 0, 5.9604644775390625e-08 ;  /* 0x00000001ff3f7431 */ /* 0x000fe200000001ff */
[----:B-1----:R-:W-:-:S07]  /*0170*/  MOV R27, UR4 ;  /* 0x00000004001b7c02 */ /* 0x002fce0008000f00 */
.L_x_0:
[----:B------:R-:W2:Y:S02]  /*0180*/  LDCU.64 UR4, c[0x0][0x8b0] ;  /* 0x00011600ff0477ac */ /* 0x000ea40008000a00 */
[----:B--2---:R-:W-:-:S04]  /*0190*/  UISETP.NE.U32.AND UP0, UPT, UR4, URZ, UPT ;  /* 0x000000ff0400728c */ /* 0x004fc8000bf05070 */
[----:B------:R-:W-:-:S09]  /*01a0*/  UISETP.NE.AND.EX UP0, UPT, UR5, URZ, UPT, UP0 ;  /* 0x000000ff0500728c */ /* 0x000fd2000bf05300 */
[----:B------:R-:W-:Y:S05]  /*01b0*/  BRA.U UP0, `(.L_x_2) ;  /* 0x0000000100287547 */ /* 0x000fea000b800000 */
[----:B------:R-:W2:Y:S02]  /*01c0*/  LDCU.64 UR4, c[0x0][0x8a8] ;  /* 0x00011500ff0477ac */ /* 0x000ea40008000a00 */
[----:B--2---:R-:W-:-:S04]  /*01d0*/  UISETP.NE.U32.AND UP0, UPT, UR4, URZ, UPT ;  /* 0x000000ff0400728c */ /* 0x004fc8000bf05070 */
[----:B------:R-:W-:-:S09]  /*01e0*/  UISETP.NE.AND.EX UP0, UPT, UR5, URZ, UPT, UP0 ;  /* 0x000000ff0500728c */ /* 0x000fd2000bf05300 */
[----:B------:R-:W-:Y:S05]  /*01f0*/  BRA.U !UP0, `(.L_x_3) ;  /* 0x0000000108107547 */ /* 0x000fea000b800000 */
[----:B------:R-:W2:Y:S01]  /*0200*/  LDC.64 R24, c[0x0][0x8a8] ;  /* 0x00022a00ff187b82 */ /* 0x000ea20000000a00 */
[----:B------:R-:W2:Y:S02]  /*0210*/  LDCU.64 UR4, c[0x0][0x358] ;  /* 0x00006b00ff0477ac */ /* 0x000ea40008000a00 */
[----:B--2---:R2:W5:Y:S01]  /*0220*/  LDG.E R24, desc[UR4][R24.64] ;  /* 0x0000000418187981 */ /* 0x004562000c1e1900 */
[----:B------:R-:W-:Y:S05]  /*0230*/  BRA `(.L_x_2) ;  /* 0x0000000000087947 */ /* 0x000fea0003800000 */
.L_x_3:
[----:B------:R-:W2:Y:S02]  /*0240*/  LDCU UR4, c[0x0][0x8a0] ;  /* 0x00011400ff0477ac */ /* 0x000ea40008000800 */
[----:B--2---:R-:W-:Y:S02]  /*0250*/  MOV R24, UR4 ;  /* 0x0000000400187c02 */ /* 0x004fe40008000f00 */
.L_x_2:
[----:B-1----:R-:W1:Y:S01]  /*0260*/  LDC.64 R4, c[0x0][0x888] ;  /* 0x00022200ff047b82 */ /* 0x002e620000000a00 */
[----:B------:R-:W-:Y:S01]  /*0270*/  IMAD.U32 R0, RZ, RZ, UR10 ;  /* 0x0000000aff007e24 */ /* 0x000fe2000f8e00ff */
[----:B------:R-:W-:Y:S01]  /*0280*/  ISETP.EQ.U32.AND P4, PT, R2, RZ, PT ;  /* 0x000000ff0200720c */ /* 0x000fe20003f82070 */
[----:B------:R-:W-:Y:S03]  /*0290*/  BSSY.RECONVERGENT B0, `(.L_x_4) ;  /* 0x0000012000007945 */ /* 0x000fe60003800200 */
[----:B------:R-:W-:Y:S02]  /*02a0*/  ISETP.NE.OR P1, PT, R0, 0x1, !P2 ;  /* 0x000000010000780c */ /* 0x000fe40005725670 */
[----:B-1----:R-:W-:-:S04]  /*02b0*/  ISETP.NE.U32.AND P0, PT, R4, RZ, PT ;  /* 0x000000ff0400720c */ /* 0x002fc80003f05070 */
[----:B------:R-:W-:-:S13]  /*02c0*/  ISETP.NE.AND.EX P0, PT, R5, RZ, PT, P0 ;  /* 0x000000ff0500720c */ /* 0x000fda0003f05300 */
[----:B------:R-:W-:Y:S01]  /*02d0*/  VOTEU.ANY UP3, P0 ;  /* 0x0000000000ff7886 */ /* 0x000fe20000060100 */
[----:B------:R-:W-:Y:S02]  /*02e0*/  PLOP3.LUT P3, PT, PT, PT, UP3, 0x80, 0x8 ;  /* 0x000000000008781c */ /* 0x000fe40003f6f038 */
[----:B------:R-:W-:Y:S02]  /*02f0*/  ISETP.NE.OR P0, PT, R0, 0x3, !P2 ;  /* 0x000000030000780c */ /* 0x000fe40005705670 */
[----:B------:R-:W-:-:S04]  /*0300*/  ISETP.EQ.OR.EX P5, PT, R3, RZ, !P3, P4 ;  /* 0x000000ff0300720c */ /* 0x000fc80005fa2740 */
[----:B------:R-:W-:Y:S01]  /*0310*/  P2R R69, PR, RZ, 0x20 ;  /* 0x00000020ff457803 */ /* 0x000fe20000000000 */
[----:B------:R-:W-:Y:S05]  /*0320*/  @P1 BRA `(.L_x_5) ;  /* 0x0000000000201947 */ /* 0x000fea0003800000 */
[----:B------:R-:W1:Y:S02]  /*0330*/  LDCU.64 UR4, c[0x0][0x348] ;  /* 0x00006900ff0477ac */ /* 0x000e640008000a00 */
[----:B-1----:R-:W-:Y:S02]  /*0340*/  UIADD3 UR6, UP1, UPT, UR4, 0x80, URZ ;  /* 0x0000008004067890 */ /* 0x002fe4000ff3e0ff */
[----:B------:R-:W-:Y:S02]  /*0350*/  UIADD3 UR4, UP0, UPT, UR4, 0x180, URZ ;  /* 0x0000018004047890 */ /* 0x000fe4000ff1e0ff */
[----:B------:R-:W-:Y:S02]  /*0360*/  UIADD3.X UR7, UPT, UPT, URZ, UR5, URZ, UP1, !UPT ;  /* 0x00000005ff077290 */ /* 0x000fe40008ffe4ff */
[----:B------:R-:W-:-:S07]  /*0370*/  UIADD3.X UR5, UPT, UPT, URZ, UR5, URZ, UP0, !UPT ;  /* 0x00000005ff057290 */ /* 0x000fce00087fe4ff */
[----:B------:R1:W-:Y:S02]  /*0380*/  UTMACCTL.PF [UR6] ;  /* 0x00000000060079b9 */ /* 0x0003e40008040000 */
[----:B------:R1:W-:Y:S02]  /*0390*/  UTMACCTL.PF [UR4] ;  /* 0x00000000040079b9 */ /* 0x0003e40008040000 */
[----:B-1----:R-:W-:Y:S01]  /*03a0*/  NOP ;  /* 0x0000000000007918 */ /* 0x002fe20000000000 */
.L_x_5:
[----:B------:R-:W-:Y:S05]  /*03b0*/  BSYNC.RECONVERGENT B0 ;  /* 0x0000000000007941 */ /* 0x000fea0003800200 */
.L_x_4:
[----:B------:R-:W-:Y:S04]  /*03c0*/  BSSY.RECONVERGENT B0, `(.L_x_6) ;  /* 0x000000a000007945 */ /* 0x000fe80003800200 */
        /* <DEDUP_REMOVED lines=9> */
.L_x_7:
[----:B------:R-:W-:Y:S05]  /*0460*/  BSYNC.RECONVERGENT B0 ;  /* 0x0000000000007941 */ /* 0x000fea0003800200 */
.L_x_6:
[----:B------:R-:W-:Y:S01]  /*0470*/  UPLOP3.LUT UP2, UPT, UPT, UPT, UPT, 0x80, 0x8 ;  /* 0x000000000008789c */ /* 0x000fe20003f4f070 */
[----:B------:R-:W-:Y:S10]  /*0480*/  @!P5 BRA `(.L_x_8) ;  /* 0x000000000024d947 */ /* 0x000ff40003800000 */
[----:B------:R-:W-:Y:S01]  /*0490*/  ISETP.NE.U32.AND P1, PT, R2, RZ, PT ;  /* 0x000000ff0200720c */ /* 0x000fe20003f25070 */
[----:B------:R-:W-:Y:S01]  /*04a0*/  USEL UR4, URZ, 0xffffffff, UP3 ;  /* 0xffffffffff047887 */ /* 0x000fe20009800000 */
[----:B-----5:R-:W-:Y:S02]  /*04b0*/  FSETP.NEU.AND P0, PT, R27, RZ, PT ;  /* 0x000000ff1b00720b */ /* 0x020fe40003f0d000 */
[----:B------:R-:W-:-:S11]  /*04c0*/  ISETP.NE.AND.EX P1, PT, R3, RZ, PT, P1 ;  /* 0x000000ff0300720c */ /* 0x000fd60003f25310 */
[----:B------:R-:W-:Y:S02]  /*04d0*/  VOTEU.ANY UP0, P0 ;  /* 0x0000000000ff7886 */ /* 0x000fe40000000100 */
[----:B------:R-:W-:-:S05]  /*04e0*/  VOTEU.ANY UP1, P1 ;  /* 0x0000000000ff7886 */ /* 0x000fca0000820100 */
[----:B------:R-:W-:-:S04]  /*04f0*/  @!UP1 USEL UR4, URZ, 0xffffffff, UP0 ;  /* 0xffffffffff049887 */ /* 0x000fc80008000000 */
[----:B------:R-:W-:-:S04]  /*0500*/  ULOP3.LUT UR4, UR4, 0x1, URZ, 0xc0, !UPT ;  /* 0x0000000104047892 */ /* 0x000fc8000f8ec0ff */
[----:B------:R-:W-:-:S11]  /*0510*/  UISETP.NE.U32.AND UP2, UPT, UR4, 0x1, UPT ;  /* 0x000000010400788c */ /* 0x000fd6000bf45070 */
.L_x_8:
[----:B------:R-:W1:Y:S01]  /*0520*/  SHFL.IDX PT, R2, R64, RZ, 0x1f ;  /* 0x00001fff40027589 */ /* 0x000e6200000e0000 */
[----:B------:R-:W-:-:S04]  /*0530*/  UISETP.NE.AND UP0, UPT, UR10, 0x2, UPT ;  /* 0x000000020a00788c */ /* 0x000fc8000bf05270 */
[----:B------:R-:W-:Y:S01]  /*0540*/  USEL UR42, URZ, 0x1, UP0 ;  /* 0x00000001ff2a7887 */ /* 0x000fe20008000000 */
[----:B-1----:R-:W-:-:S13]  /*0550*/  ISETP.NE.AND P0, PT, R2, RZ, PT ;  /* 0x000000ff0200720c */ /* 0x002fda0003f05270 */
[----:B------:R-:W-:Y:S05]  /*0560*/  @P0 BRA `(.L_x_9) ;  /* 0x0000000000580947 */ /* 0x000fea0003800000 */
[----:B------:R-:W1:Y:S01]  /*0570*/  S2UR UR5, SR_CgaCtaId ;  /* 0x00000000000579c3 */ /* 0x000e620000008800 */
[----:B------:R-:W-:Y:S01]  /*0580*/  UMOV UR6, 0x400 ;  /* 0x0000040000067882 */ /* 0x000fe20000000000 */
[----:B------:R-:W-:Y:S01]  /*0590*/  UMOV UR4, 0x1 ;  /* 0x0000000100047882 */ /* 0x000fe20000000000 */
[----:B------:R-:W-:Y:S01]  /*05a0*/  ELECT P0, URZ, PT ;  /* 0x0000000000ff782f */ /* 0x000fe20003800000 */
[----:B-1----:R-:W-:Y:S02]  /*05b0*/  ULEA UR5, UR5, UR6, 0x18 ;  /* 0x0000000605057291 */ /* 0x002fe4000f8ec0ff */
[----:B------:R-:W-:-:S04]  /*05c0*/  UIADD3 UR6, UPT, UPT, -UR4, 0x100000, URZ ;  /* 0x0010000004067890 */ /* 0x000fc8000fffe1ff */
[----:B------:R-:W-:Y:S02]  /*05d0*/  USHF.L.U32 UR7, UR6, 0xb, URZ ;  /* 0x0000000b06077899 */ /* 0x000fe400080006ff */
[----:B------:R-:W-:Y:S01]  /*05e0*/  USHF.L.U32 UR6, UR6, 0x1, URZ ;  /* 0x0000000106067899 */ /* 0x000fe200080006ff */
[----:B------:R-:W1:Y:S11]  /*05f0*/  FENCE.VIEW.ASYNC.S ;  /* 0x00000000000073c6 */ /* 0x000e760000000000 */
[----:B-1----:R1:W3:Y:S01]  /*0600*/  SYNCS.EXCH.64 URZ, [UR5], UR6 ;  /* 0x0000000605ff75b2 */ /* 0x0022e20008000100 */
[----:B------:R1:W4:Y:S01]  /*0610*/  SYNCS.EXCH.64 URZ, [UR5+0x30], UR6 ;  /* 0x0000300605ff75b2 */ /* 0x0003220008000100 */
[----:B------:R1:W1:Y:S01]  /*0620*/  SYNCS.EXCH.64 URZ, [UR5+0x8], UR6 ;  /* 0x0000080605ff75b2 */ /* 0x0002620008000100 */
        /* <DEDUP_REMOVED lines=9> */
[----:B------:R-:W-:Y:S01]  /*06c0*/  NOP ;  /* 0x0000000000007918 */ /* 0x000fe20000000000 */
.L_x_9:
[----:B------:R-:W2:Y:S01]  /*06d0*/  SHFL.IDX PT, R2, R64, RZ, 0x1f ;  /* 0x00001fff40027589 */ /* 0x000ea200000e0000 */
[----:B------:R-:W-:Y:S01]  /*06e0*/  NOP ;  /* 0x0000000000007918 */ /* 0x000fe20000000000 */
[----:B--2---:R-:W-:-:S13]  /*06f0*/  ISETP.NE.AND P0, PT, R2, 0x1, PT ;  /* 0x000000010200780c */ /* 0x004fda0003f05270 */
[----:B------:R-:W-:Y:S05]  /*0700*/  @P0 BRA `(.L_x_10) ;  /* 0x0000000000500947 */ /* 0x000fea0003800000 */
[----:B-1----:R-:W1:Y:S01]  /*0710*/  S2UR UR6, SR_CgaCtaId ;  /* 0x00000000000679c3 */ /* 0x002e620000008800 */
[----:B------:R-:W-:Y:S01]  /*0720*/  UMOV UR7, 0x400 ;  /* 0x0000040000077882 */ /* 0x000fe20000000000 */
[----:B------:R-:W-:Y:S01]  /*0730*/  UMOV UR5, 0x20 ;  /* 0x0000002000057882 */ /* 0x000fe20000000000 */
[----:B------:R-:W-:Y:S01]  /*0740*/  UMOV UR4, 0x80 ;  /* 0x0000008000047882 */ /* 0x000fe20000000000 */
[----:B------:R-:W-:-:S04]  /*0750*/  UIADD3 UR8, UPT, UPT, -UR5, 0x100000, URZ ;  /* 0x0010000005087890 */ /* 0x000fc8000fffe1ff */
[----:B------:R-:W-:Y:S02]  /*0760*/  USHF.L.U32 UR9, UR8, 0xb, URZ ;  /* 0x0000000b08097899 */ /* 0x000fe400080006ff */
[----:B------:R-:W-:Y:S02]  /*0770*/  USHF.L.U32 UR8, UR8, 0x1, URZ ;  /* 0x0000000108087899 */ /* 0x000fe400080006ff */
[----:B------:R-:W-:-:S04]  /*0780*/  UIADD3 UR4, UPT, UPT, -UR4, 0x100000, URZ ;  /* 0x0010000004047890 */ /* 0x000fc8000fffe1ff */
[----:B------:R-:W-:Y:S02]  /*0790*/  USHF.L.U32 UR5, UR4, 0xb, URZ ;  /* 0x0000000b04057899 */ /* 0x000fe400080006ff */
[----:B------:R-:W-:Y:S01]  /*07a0*/  USHF.L.U32 UR4, UR4, 0x1, URZ ;  /* 0x0000000104047899 */ /* 0x000fe200080006ff */
[----:B------:R-:W-:Y:S01]  /*07b0*/  ELECT P0, URZ, PT ;  /* 0x0000000000ff782f */ /* 0x000fe20003800000 */
[----:B-1----:R-:W-:Y:S01]  /*07c0*/  ULEA UR6, UR6, UR7, 0x18 ;  /* 0x0000000706067291 */ /* 0x002fe2000f8ec0ff */
[----:B------:R-:W1:Y:S11]  /*07d0*/  FENCE.VIEW.ASYNC.S ;  /* 0x00000000000073c6 */ /* 0x000e760000000000 */
[----:B-1----:R2:W1:Y:S01]  /*07e0*/  SYNCS.EXCH.64 URZ, [UR6+0x60], UR8 ;  /* 0x0000600806ff75b2 */ /* 0x0024620008000100 */
[----:B------:R2:W1:Y:S01]  /*07f0*/  SYNCS.EXCH.64 URZ, [UR6+0x78], UR4 ;  /* 0x0000780406ff75b2 */ /* 0x0004620008000100 */
[----:B------:R2:W1:Y:S01]  /*0800*/  SYNCS.EXCH.64 URZ, [UR6+0x68], UR8 ;  /* 0x0000680806ff75b2 */ /* 0x0004620008000100 */
[----:B------:R2:W1:Y:S01]  /*0810*/  SYNCS.EXCH.64 URZ, [UR6+0x80], UR4 ;  /* 0x0000800406ff75b2 */ /* 0x0004620008000100 */
[----:B------:R2:W1:Y:S01]  /*0820*/  SYNCS.EXCH.64 URZ, [UR6+0x70], UR8 ;  /* 0x0000700806ff75b2 */ /* 0x0004620008000100 */
[----:B------:R2:W1:Y:S02]  /*0830*/  SYNCS.EXCH.64 URZ, [UR6+0x88], UR4 ;  /* 0x0000880406ff75b2 */ /* 0x0004640008000100 */
[----:B--2---:R-:W-:Y:S01]  /*0840*/  NOP ;  /* 0x0000000000007918 */ /* 0x004fe20000000000 */
.L_x_10:
[----:B------:R-:W2:Y:S01]  /*0850*/  SHFL.IDX PT, R2, R64, RZ, 0x1f ;  /* 0x00001fff40027589 */ /* 0x000ea200000e0000 */
[----:B------:R-:W-:Y:S01]  /*0860*/  NOP ;  /* 0x0000000000007918 */ /* 0x000fe20000000000 */
[----:B--2---:R-:W-:-:S13]  /*0870*/  ISETP.NE.AND P0, PT, R2, 0x3, PT ;  /* 0x000000030200780c */ /* 0x004fda0003f05270 */
[----:B------:R-:W-:Y:S05]  /*0880*/  @P0 BRA `(.L_x_11) ;  /* 0x0000000000300947 */ /* 0x000fea0003800000 */
[----:B-1----:R-:W1:Y:S01]  /*0890*/  S2UR UR5, SR_CgaCtaId ;  /* 0x00000000000579c3 */ /* 0x002e620000008800 */
        /* <DEDUP_REMOVED lines=8> */
[----:B-1----:R2:W1:Y:S01]  /*0920*/  SYNCS.EXCH.64 URZ, [UR5+0x90], UR6 ;  /* 0x0000900605ff75b2 */ /* 0x0024620008000100 */
[----:B------:R2:W1:Y:S02]  /*0930*/  SYNCS.EXCH.64 URZ, [UR5+0x98], UR6 ;  /* 0x0000980605ff75b2 */ /* 0x0004640008000100 */
[----:B--2---:R-:W-:Y:S01]  /*0940*/  NOP ;  /* 0x0000000000007918 */ /* 0x004fe20000000000 */
.L_x_11:
[----:B------:R-:W2:Y:S01]  /*0950*/  SHFL.IDX PT, R2, R64, RZ, 0x1f ;  /* 0x00001fff40027589 */ /* 0x000ea200000e0000 */
[----:B------:R-:W-:Y:S01]  /*0960*/  NOP ;  /* 0x0000000000007918 */ /* 0x000fe20000000000 */
[----:B--2---:R-:W-:-:S13]  /*0970*/  ISETP.NE.AND P0, PT, R2, 0x4, PT ;  /* 0x000000040200780c */ /* 0x004fda0003f05270 */
[----:B------:R-:W-:Y:S05]  /*0980*/  @P0 BRA `(.L_x_12) ;  /* 0x0000000000440947 */ /* 0x000fea0003800000 */
[----:B-1----:R-:W1:Y:S01]  /*0990*/  S2UR UR5, SR_CgaCtaId ;  /* 0x00000000000579c3 */ /* 0x002e620000008800 */
[----:B------:R-:W-:Y:S01]  /*09a0*/  UMOV UR7, 0x100 ;  /* 0x0000010000077882 */ /* 0x000fe20000000000 */
[----:B------:R-:W-:Y:S01]  /*09b0*/  UMOV UR6, 0x400 ;  /* 0x0000040000067882 */ /* 0x000fe20000000000 */
[----:B------:R-:W-:Y:S01]  /*09c0*/  USEL UR7, UR7, 0xe0, UP2 ;  /* 0x000000e007077887 */ /* 0x000fe20009000000 */
[----:B------:R-:W-:Y:S01]  /*09d0*/  UMOV UR4, 0x1 ;  /* 0x0000000100047882 */ /* 0x000fe20000000000 */
[----:B------:R-:W-:Y:S01]  /*09e0*/  ELECT P0, URZ, PT ;  /* 0x0000000000ff782f */ /* 0x000fe20003800000 */
[----:B------:R-:W-:-:S04]  /*09f0*/  UIADD3 UR8, UPT, UPT, -UR4, 0x100000, URZ ;  /* 0x0010000004087890 */ /* 0x000fc8000fffe1ff */
[----:B------:R-:W-:Y:S02]  /*0a00*/  USHF.L.U32 UR9, UR8, 0xb, URZ ;  /* 0x0000000b08097899 */ /* 0x000fe400080006ff */
[----:B------:R-:W-:Y:S02]  /*0a10*/  USHF.L.U32 UR8, UR8, 0x1, URZ ;  /* 0x0000000108087899 */ /* 0x000fe400080006ff */
[----:B-1----:R-:W-:Y:S02]  /*0a20*/  ULEA UR5, UR5, UR6, 0x18 ;  /* 0x0000000605057291 */ /* 0x002fe4000f8ec0ff */
[----:B------:R-:W-:-:S04]  /*0a30*/  UIADD3 UR6, UPT, UPT, -UR7, 0x100000, URZ ;  /* 0x0010000007067890 */ /* 0x000fc8000fffe1ff */
[----:B------:R-:W-:Y:S02]  /*0a40*/  USHF.L.U32 UR7, UR6, 0xb, URZ ;  /* 0x0000000b06077899 */ /* 0x000fe400080006ff */
[----:B------:R-:W-:Y:S01]  /*0a50*/  USHF.L.U32 UR6, UR6, 0x1, URZ ;  /* 0x0000000106067899 */ /* 0x000fe200080006ff */
[----:B------:R-:W1:Y:S03]  /*0a60*/  FENCE.VIEW.ASYNC.S ;  /* 0x00000000000073c6 */ /* 0x000e660000000000 */
[----:B-1----:R2:W1:Y:S08]  /*0a70*/  SYNCS.EXCH.64 URZ, [UR5+0xa0], UR8 ;  /* 0x0000a00805ff75b2 */ /* 0x0024700008000100 */
[----:B------:R2:W1:Y:S02]  /*0a80*/  SYNCS.EXCH.64 URZ, [UR5+0xa8], UR6 ;  /* 0x0000a80605ff75b2 */ /* 0x0004640008000100 */
[----:B--2---:R-:W-:Y:S01]  /*0a90*/  NOP ;  /* 0x0000000000007918 */ /* 0x004fe20000000000 */
.L_x_12:
[----:B------:R-:W2:Y:S01]  /*0aa0*/  SHFL.IDX PT, R2, R64, RZ, 0x1f ;  /* 0x00001fff40027589 */ /* 0x000ea200000e0000 */
[----:B------:R-:W3:Y:S01]  /*0ab0*/  S2UR UR4, SR_CTAID.X ;  /* 0x00000000000479c3 */ /* 0x000ee20000002500 */
[----:B------:R-:W-:-:S07]  /*0ac0*/  NOP ;  /* 0x0000000000007918 */ /* 0x000fce0000000000 */
[----:B------:R-:W1:Y:S01]  /*0ad0*/  S2UR UR34, SR_CTAID.Y ;  /* 0x00000000002279c3 */ /* 0x000e620000002600 */
[----:B--2---:R-:W-:Y:S02]  /*0ae0*/  ISETP.NE.AND P0, PT, R2, 0x5, PT ;  /* 0x000000050200780c */ /* 0x004fe40003f05270 */
[----:B---3--:R-:W-:-:S11]  /*0af0*/  MOV R34, UR4 ;  /* 0x0000000400227c02 */ /* 0x008fd60008000f00 */
[----:B-1----:R-:W-:Y:S05]  /*0b00*/  @P0 BRA `(.L_x_13) ;  /* 0x0000000000480947 */ /* 0x002fea0003800000 */
[----:B------:R-:W1:Y:S01]  /*0b10*/  S2UR UR6, SR_CgaCtaId ;  /* 0x00000000000679c3 */ /* 0x000e620000008800 */
        /* <DEDUP_REMOVED lines=12> */
[----:B-1----:R1:W2:Y:S01]  /*0be0*/  SYNCS.EXCH.64 URZ, [UR6+0xb0], UR8 ;  /* 0x0000b00806ff75b2 */ /* 0x0022a20008000100 */
[----:B------:R1:W3:Y:S01]  /*0bf0*/  SYNCS.EXCH.64 URZ, [UR6+0xc0], UR4 ;  /* 0x0000c00406ff75b2 */ /* 0x0002e20008000100 */
[----:B------:R1:W1:Y:S01]  /*0c00*/  SYNCS.EXCH.64 URZ, [UR6+0xb8], UR8 ;  /* 0x0000b80806ff75b2 */ /* 0x0002620008000100 */
[----:B------:R1:W1:Y:S01]  /*0c10*/  SYNCS.EXCH.64 URZ, [UR6+0xc8], UR4 ;  /* 0x0000c80406ff75b2 */ /* 0x0002620008000100 */
[----:B------:R-:W-:Y:S01]  /*0c20*/  NOP ;  /* 0x0000000000007918 */ /* 0x000fe20000000000 */
.L_x_13:
[----:B-1----:R-:W-:Y:S02]  /*0c30*/  R2UR UR6, R34 ;  /* 0x00000000220672ca */ /* 0x002fe400000e0000 */
[----:B------:R-:W-:-:S05]  /*0c40*/  CS2R.32 R57, SR_CgaSize ;  /* 0x0000000000397805 */ /* 0x000fca0000008a00 */
[----:B------:R-:W-:-:S05]  /*0c50*/  IMAD R57, R57, -0xa0, RZ ;  /* 0xffffff6039397824 */ /* 0x000fca00078e02ff */
[----:B------:R-:W-:-:S14]  /*0c60*/  R2UR UR5, R57 ;  /* 0x00000000390572ca */ /* 0x000fdc00000e0000 */
[----:B------:R-:W1:Y:S01]  /*0c70*/  LDCU UR5, c[0x0][UR5+0x2b0] ;  /* 0x00005600050577ac */ /* 0x000e620008000800 */
[----:B------:R-:W-:Y:S02]  /*0c80*/  I2FP.F32.U32 R4, UR34 ;  /* 0x0000002200047c45 */ /* 0x000fe40008201000 */
[----:B------:R-:W-:-:S05]  /*0c90*/  CS2R.32 R2, SR_CgaSize ;  /* 0x0000000000027805 */ /* 0x000fca0000008a00 */
[----:B------:R-:W-:-:S06]  /*0ca0*/  IMAD R2, R2, -0xa0, RZ ;  /* 0xffffff6002027824 */ /* 0x000fcc00078e02ff */
[----:B------:R-:W4:Y:S01]  /*0cb0*/  LDC R2, c[0x0][R2+0x2a0] ;  /* 0x0000a80002027b82 */ /* 0x000f220000000800 */
[----:B------:R-:W-:Y:S01]  /*0cc0*/  NOP ;  /* 0x0000000000007918 */ /* 0x000fe20000000000 */
[----:B------:R-:W-:-:S05]  /*0cd0*/  CS2R.32 R57, SR_CgaSize ;  /* 0x0000000000397805 */ /* 0x000fca0000008a00 */
[----:B------:R-:W-:-:S05]  /*0ce0*/  IMAD R57, R57, -0xa0, RZ ;  /* 0xffffff6039397824 */ /* 0x000fca00078e02ff */
[----:B------:R-:W-:-:S14]  /*0cf0*/  R2UR UR4, R57 ;  /* 0x00000000390472ca */ /* 0x000fdc00000e0000 */
[----:B------:R-:W2:Y:S01]  /*0d00*/  LDCU UR4, c[0x0][UR4+0x2b4] ;  /* 0x00005680040477ac */ /* 0x000ea20008000800 */
[----:B------:R-:W3:Y:S01]  /*0d10*/  S2R R17, SR_CTAID.Z ;  /* 0x0000000000117919 */ /* 0x000ee20000002700 */
[----:B------:R-:W4:Y:S01]  /*0d20*/  LDCU UR13, c[0x0][0xb24] ;  /* 0x00016480ff0d77ac */ /* 0x000f220008000800 */
[----:B------:R-:W-:-:S05]  /*0d30*/  CS2R.32 R3, SR_CgaSize ;  /* 0x0000000000037805 */ /* 0x000fca0000008a00 */
[----:B------:R-:W-:-:S06]  /*0d40*/  IMAD R3, R3, -0xa0, RZ ;  /* 0xffffff6003037824 */ /* 0x000fcc00078e02ff */
[----:B------:R-:W3:Y:S01]  /*0d50*/  LDC R3, c[0x0][R3+0x2a4] ;  /* 0x0000a90003037b82 */ /* 0x000ee20000000800 */
[----:B------:R-:W-:-:S05]  /*0d60*/  I2FP.F32.U32 R5, UR6 ;  /* 0x0000000600057c45 */ /* 0x000fca0008201000 */
[----:B-1----:R-:W-:Y:S01]  /*0d70*/  FMUL R5, R5, UR5 ;  /* 0x0000000505057c20 */ /* 0x002fe20008400000 */
[----:B--2---:R-:W-:-:S03]  /*0d80*/  FMUL R4, R4, UR4 ;  /* 0x0000000404047c20 */ /* 0x004fc60008400000 */
[----:B------:R-:W1:Y:S01]  /*0d90*/  F2I.U32.TRUNC.NTZ R57, R5 ;  /* 0x0000000500397305 */ /* 0x000e62000020f000 */
[----:B----4-:R-:W-:-:S07]  /*0da0*/  UISETP.GE.AND UP0, UPT, UR13, 0x1, UPT ;  /* 0x000000010d00788c */ /* 0x010fce000bf06270 */
[----:B------:R-:W2:Y:S01]  /*0db0*/  F2I.U32.TRUNC.NTZ R56, R4 ;  /* 0x0000000400387305 */ /* 0x000ea2000020f000 */
[----:B-1----:R-:W-:-:S05]  /*0dc0*/  IADD3 R57, PT, PT, -R57, RZ, RZ ;  /* 0x000000ff39397210 */ /* 0x002fca0007ffe1ff */
[----:B------:R-:W-:Y:S01]  /*0dd0*/  IMAD R57, R2, R57, UR6 ;  /* 0x0000000602397e24 */ /* 0x000fe2000f8e0239 */
[----:B--2---:R-:W-:-:S05]  /*0de0*/  IADD3 R56, PT, PT, -R56, RZ, RZ ;  /* 0x000000ff38387210 */ /* 0x004fca0007ffe1ff */
[----:B---3--:R-:W-:Y:S01]  /*0df0*/  IMAD R56, R3, R56, UR34 ;  /* 0x0000002203387e24 */ /* 0x008fe2000f8e0238 */
[----:B------:R-:W-:Y:S06]  /*0e00*/  BAR.SYNC.DEFER_BLOCKING 0x0 ;  /* 0x0000000000007b1d */ /* 0x000fec0000010000 */
[----:B------:R-:W-:Y:S05]  /*0e10*/  BRA.U !UP0, `(.L_x_14) ;  /* 0x0000000108c07547 */ /* 0x000fea000b800000 */
[----:B------:R-:W1:Y:S01]  /*0e20*/  LDCU.128 UR4, c[0x0][0xb10] ;  /* 0x00016200ff0477ac */ /* 0x000e620008000c00 */
[----:B------:R-:W-:Y:S01]  /*0e30*/  R2UR UR24, R34 ;  /* 0x00000000221872ca */ /* 0x000fe200000e0000 */
[----:B------:R-:W2:Y:S01]  /*0e40*/  LDCU UR15, c[0x0][0x370] ;  /* 0x00006e00ff0f77ac */ /* 0x000ea20008000800 */
[----:B------:R-:W3:Y:S01]  /*0e50*/  LDCU UR14, c[0x0][0x374] ;  /* 0x00006e80ff0e77ac */ /* 0x000ee20008000800 */
[----:B------:R-:W4:Y:S01]  /*0e60*/  LDCU UR12, c[0x0][0xb0c] ;  /* 0x00016180ff0c77ac */ /* 0x000f220008000800 */
[----:B------:R-:W2:Y:S01]  /*0e70*/  LDCU UR11, c[0x0][0xb20] ;  /* 0x00016400ff0b77ac */ /* 0x000ea20008000800 */
[----:B------:R-:W2:Y:S01]  /*0e80*/  LDCU.64 UR8, c[0x0][0xb28] ;  /* 0x00016500ff0877ac */ /* 0x000ea20008000a00 */
[----:B-1----:R-:W-:Y:S02]  /*0e90*/  UISETP.NE.AND UP0, UPT, UR6, 0x1, UPT ;  /* 0x000000010600788c */ /* 0x002fe4000bf05270 */
[----:B---3--:R-:W-:Y:S02]  /*0ea0*/  UIMAD.WIDE.U32 UR18, UR14, UR7, URZ ;  /* 0x000000070e1272a5 */ /* 0x008fe4000f8e00ff */
[----:B------:R-:W-:-:S02]  /*0eb0*/  UISETP.NE.AND UP4, UPT, UR13, 0x1, UPT ;  /* 0x000000010d00788c */ /* 0x000fc4000bf85270 */
[----:B----4-:R-:W-:Y:S02]  /*0ec0*/  UISETP.NE.AND UP1, UPT, UR12, 0x1, UPT ;  /* 0x000000010c00788c */ /* 0x010fe4000bf25270 */
[----:B------:R-:W-:Y:S02]  /*0ed0*/  UIMAD.WIDE.U32 UR20, UR34, UR7, URZ ;  /* 0x00000007221472a5 */ /* 0x000fe4000f8e00ff */
[----:B--2---:R-:W-:Y:S01]  /*0ee0*/  UIMAD.WIDE.U32 UR16, UR15, UR4, URZ ;  /* 0x000000040f1072a5 */ /* 0x004fe2000f8e00ff */
[----:B------:R-:W-:Y:S01]  /*0ef0*/  UMOV UR7, UR19 ;  /* 0x0000001300077c82 */ /* 0x000fe20008000000 */
[----:B------:R-:W-:Y:S02]  /*0f00*/  UIMAD.WIDE.U32 UR18, UR24, UR4, URZ ;  /* 0x00000004181272a5 */ /* 0x000fe4000f8e00ff */
[----:B------:R-:W-:-:S03]  /*0f10*/  @UP0 USHF.R.U32.HI UR14, URZ, UR11, UR7 ;  /* 0x0000000bff0e0299 */ /* 0x000fc60008011607 */
[----:B------:R-:W-:Y:S02]  /*0f20*/  @UP1 USHF.R.U32.HI UR15, URZ, UR5, UR17 ;  /* 0x00000005ff0f1299 */ /* 0x000fe40008011611 */
[----:B------:R-:W-:Y:S02]  /*0f30*/  UIMAD.WIDE.U32 UR16, UR14, UR8, URZ ;  /* 0x000000080e1072a5 */ /* 0x000fe4000f8e00ff */
[----:B------:R-:W-:Y:S02]  /*0f40*/  USHF.R.U32.HI UR21, URZ, UR11, UR21 ;  /* 0x0000000bff157299 */ /* 0x000fe40008011615 */
[----:B------:R-:W-:Y:S02]  /*0f50*/  UIMAD.WIDE.U32 UR22, UR15, UR8, URZ ;  /* 0x000000080f1672a5 */ /* 0x000fe4000f8e00ff */
[----:B------:R-:W-:Y:S02]  /*0f60*/  @UP4 USHF.R.U32.HI UR14, URZ, UR9, UR17 ;  /* 0x00000009ff0e4299 */ /* 0x000fe40008011611 */
[----:B------:R-:W-:-:S02]  /*0f70*/  USHF.R.U32.HI UR19, URZ, UR5, UR19 ;  /* 0x00000005ff137299 */ /* 0x000fc40008011613 */
[----:B------:R-:W-:Y:S02]  /*0f80*/  USEL UR21, UR34, UR21, !UP0 ;  /* 0x0000001522157287 */ /* 0x000fe4000c000000 */
[----:B------:R-:W-:Y:S02]  /*0f90*/  @UP4 USHF.R.U32.HI UR15, URZ, UR9, UR23 ;  /* 0x00000009ff0f4299 */ /* 0x000fe40008011617 */
[----:B------:R-:W-:Y:S02]  /*0fa0*/  UIMAD UR14, UR14, UR13, URZ ;  /* 0x0000000d0e0e72a4 */ /* 0x000fe4000f8e02ff */
[----:B------:R-:W-:Y:S02]  /*0fb0*/  USEL UR19, UR24, UR19, !UP1 ;  /* 0x0000001318137287 */ /* 0x000fe4000c800000 */
[----:B------:R-:W-:Y:S02]  /*0fc0*/  UIMAD UR4, UR15, UR13, URZ ;  /* 0x0000000d0f0472a4 */ /* 0x000fe4000f8e02ff */
[----:B------:R-:W-:-:S02]  /*0fd0*/  UISETP.GE.AND UP0, UPT, UR21, UR14, UPT ;  /* 0x0000000e1500728c */ /* 0x000fc4000bf06270 */
[----:B------:R-:W-:Y:S02]  /*0fe0*/  UIMAD.WIDE.U32 UR22, UR21, UR8, URZ ;  /* 0x00000008151672a5 */ /* 0x000fe4000f8e00ff */
[----:B------:R-:W-:Y:S02]  /*0ff0*/  UISETP.GE.OR UP0, UPT, UR19, UR4, UP0 ;  /* 0x000000041300728c */ /* 0x000fe40008706670 */
[----:B------:R-:W-:Y:S02]  /*1000*/  USHF.R.U32.HI UR4, URZ, UR9, UR23 ;  /* 0x00000009ff047299 */ /* 0x000fe40008011617 */
[----:B------:R-:W-:Y:S02]  /*1010*/  UIMAD.WIDE.U32 UR16, UR19, UR8, URZ ;  /* 0x00000008131072a5 */ /* 0x000fe4000f8e00ff */
[----:B------:R-:W-:Y:S02]  /*1020*/  USEL UR4, UR21, UR4, !UP4 ;  /* 0x0000000415047287 */ /* 0x000fe4000e000000 */
[----:B------:R-:W-:-:S02]  /*1030*/  UIADD3 UR7, UPT, UPT, -UR19, URZ, URZ ;  /* 0x000000ff13077290 */ /* 0x000fc4000fffe1ff */
[----:B------:R-:W-:Y:S02]  /*1040*/  UIADD3 UR8, UPT, UPT, -UR4, URZ, URZ ;  /* 0x000000ff04087290 */ /* 0x000fe4000fffe1ff */
[----:B------:R-:W-:Y:S02]  /*1050*/  @!UP0 USHF.R.U32.HI UR9, URZ, UR9, UR17 ;  /* 0x00000009ff098299 */ /* 0x000fe40008011611 */
[----:B------:R-:W-:Y:S02]  /*1060*/  UIMAD UR8, UR13, UR8, UR21 ;  /* 0x000000080d0872a4 */ /* 0x000fe4000f8e0215 */
[----:B------:R-:W-:Y:S02]  /*1070*/  @!UP0 USEL UR9, UR19, UR9, !UP4 ;  /* 0x0000000913098287 */ /* 0x000fe4000e000000 */
[----:B------:R-:W-:Y:S02]  /*1080*/  UIADD3 UR5, UPT, UPT, -UR21, URZ, URZ ;  /* 0x000000ff15057290 */ /* 0x000fe4000fffe1ff */
[----:B------:R-:W-:-:S02]  /*1090*/  @!UP0 UIMAD UR8, UR8, UR15, UR9 ;  /* 0x0000000f080882a4 */ /* 0x000fc4000f8e0209 */
[----:B------:R-:W-:Y:S02]  /*10a0*/  @!UP0 UIADD3 UR4, UPT, UPT, UR4, -UR9, URZ ;  /* 0x8000000904048290 */ /* 0x000fe4000fffe0ff */
[----:B------:R-:W-:Y:S02]  /*10b0*/  UIMAD UR7, UR12, UR7, UR24 ;  /* 0x000000070c0772a4 */ /* 0x000fe4000f8e0218 */
[----:B------:R-:W-:Y:S02]  /*10c0*/  @!UP0 UIMAD UR21, UR4, UR13, UR19 ;  /* 0x0000000d041582a4 */ /* 0x000fe4000f8e0213 */
[----:B------:R-:W-:Y:S01]  /*10d0*/  UIMAD UR5, UR6, UR5, UR34 ;  /* 0x00000005060572a4 */ /* 0x000fe2000f8e0222 */
[----:B------:R-:W-:Y:S02]  /*10e0*/  @!UP0 UMOV UR19, UR8 ;  /* 0x0000000800138c82 */ /* 0x000fe40008000000 */
[----:B------:R-:W-:Y:S02]  /*10f0*/  UIMAD UR4, UR19, UR12, UR7 ;  /* 0x0000000c130472a4 */ /* 0x000fe4000f8e0207 */
[----:B------:R-:W-:-:S04]  /*1100*/  UIMAD UR34, UR21, UR6, UR5 ;  /* 0x00000006152272a4 */ /* 0x000fc8000f8e0205 */
[----:B------:R-:W-:-:S08]  /*1110*/  MOV R34, UR4 ;  /* 0x0000000400227c02 */ /* 0x000fd00008000f00 */
.L_x_14:
[----:B------:R-:W1:Y:S02]  /*1120*/  LDCU UR4, c[0x0][0xb30] ;  /* 0x00016600ff0477ac */ /* 0x000e640008000800 */
[----:B-1----:R-:W-:-:S09]  /*1130*/  UISETP.NE.AND UP0, UPT, UR4, 0x1, UPT ;  /* 0x000000010400788c */ /* 0x002fd2000bf05270 */
[----:B------:R-:W-:Y:S05]  /*1140*/  BRA.U UP0, `(.L_x_15) ;  /* 0x0000000100487547 */ /* 0x000fea000b800000 */
[----:B------:R-:W1:Y:S01]  /*1150*/  LDCU.128 UR4, c[0x0][0xb10] ;  /* 0x00016200ff0477ac */ /* 0x000e620008000c00 */
[----:B------:R-:W-:Y:S01]  /*1160*/  R2UR UR11, R34 ;  /* 0x00000000220b72ca */ /* 0x000fe200000e0000 */
[----:B------:R-:W2:Y:S01]  /*1170*/  LDCU UR9, c[0x0][0xb0c] ;  /* 0x00016180ff0977ac */ /* 0x000ea20008000800 */
[----:B------:R-:W3:Y:S11]  /*1180*/  LDCU UR8, c[0x0][0xb20] ;  /* 0x00016400ff0877ac */ /* 0x000ef60008000800 */
[----:B-1----:R-:W-:-:S02]  /*1190*/  UIMAD.WIDE.U32 UR14, UR11, UR4, URZ ;  /* 0x000000040b0e72a5 */ /* 0x002fc4000f8e00ff */
[----:B------:R-:W-:Y:S02]  /*11a0*/  UIMAD.WIDE.U32 UR12, UR34, UR7, URZ ;  /* 0x00000007220c72a5 */ /* 0x000fe4000f8e00ff */
[----:B--2---:R-:W-:Y:S02]  /*11b0*/  UISETP.NE.AND UP1, UPT, UR9, 0x1, UPT ;  /* 0x000000010900788c */ /* 0x004fe4000bf25270 */
[----:B------:R-:W-:Y:S01]  /*11c0*/  UISETP.NE.AND UP0, UPT, UR6, 0x1, UPT ;  /* 0x000000010600788c */ /* 0x000fe2000bf05270 */
[----:B------:R-:W-:Y:S01]  /*11d0*/  UMOV UR7, UR15 ;  /* 0x0000000f00077c82 */ /* 0x000fe20008000000 */
[----:B---3--:R-:W-:Y:S02]  /*11e0*/  USHF.R.U32.HI UR8, URZ, UR8, UR13 ;  /* 0x00000008ff087299 */ /* 0x008fe4000801160d */
[----:B------:R-:W-:Y:S02]  /*11f0*/  USHF.R.U32.HI UR5, URZ, UR5, UR7 ;  /* 0x00000005ff057299 */ /* 0x000fe40008011607 */
[----:B------:R-:W-:-:S02]  /*1200*/  USEL UR8, UR34, UR8, !UP0 ;  /* 0x0000000822087287 */ /* 0x000fc4000c000000 */
[----:B------:R-:W-:-:S04]  /*1210*/  USEL UR5, UR11, UR5, !UP1 ;  /* 0x000000050b057287 */ /* 0x000fc8000c800000 */
[----:B------:R-:W-:Y:S02]  /*1220*/  UIADD3 UR4, UPT, UPT, UR5, -UR8, URZ ;  /* 0x8000000805047290 */ /* 0x000fe4000fffe0ff */
[----:B------:R-:W-:Y:S02]  /*1230*/  UIADD3 UR5, UPT, UPT, -UR5, UR8, URZ ;  /* 0x0000000805057290 */ /* 0x000fe4000fffe1ff */
[----:B------:R-:W-:Y:S02]  /*1240*/  UIMAD UR34, UR4, UR6, UR34 ;  /* 0x00000006042272a4 */ /* 0x000fe4000f8e0222 */
[----:B------:R-:W-:-:S06]  /*1250*/  UIMAD UR11, UR5, UR9, UR11 ;  /* 0x00000009050b72a4 */ /* 0x000fcc000f8e020b */
[----:B------:R-:W-:-:S07]  /*1260*/  MOV R34, UR11 ;  /* 0x0000000b00227c02 */ /* 0x000fce0008000f00 */
.L_x_15:
[----:B------:R-:W-:Y:S01]  /*1270*/  BAR.SYNC.DEFER_BLOCKING 0x0 ;  /* 0x0000000000007b1d */ /* 0x000fe20000010000 */
[----:B------:R-:W-:Y:S01]  /*1280*/  UISETP.NE.AND UP0, UPT, UR10, 0x2, UPT ;  /* 0x000000020a00788c */ /* 0x000fe2000bf05270 */
[----:B------:R-:W-:Y:S02]  /*1290*/  ISETP.NE.OR P2, PT, R0, 0x2, !P2 ;  /* 0x000000020000780c */ /* 0x000fe40005745670 */
[----:B------:R-:W-:Y:S02]  /*12a0*/  LOP3.LUT R0, R62, 0x1f, RZ, 0xc0, !PT ;  /* 0x0000001f3e007812 */ /* 0x000fe400078ec0ff */
[----:B------:R-:W1:Y:S04]  /*12b0*/  LDCU UR38, c[0x0][0xb24] ;  /* 0x00016480ff2677ac */ /* 0x000e680008000800 */
[----:B------:R-:W-:Y:S05]  /*12c0*/  BRA.U UP0, `(.L_x_16) ;  /* 0x0000004100a47547 */ /* 0x000fea000b800000 */
[----:B------:R-:W2:Y:S01]  /*12d0*/  LDCU UR6, c[0x0][0x388] ;  /* 0x00007100ff0677ac */ /* 0x000ea20008000800 */
[----:B------:R-:W-:Y:S02]  /*12e0*/  PLOP3.LUT P1, PT, PT, PT, UP2, 0x80, 0x8 ;  /* 0x000000000008781c */ /* 0x000fe40003f2f028 */
[----:B------:R-:W-:Y:S01]  /*12f0*/  ISETP.EQ.OR P3, PT, R0, RZ, P2 ;  /* 0x000000ff0000720c */ /* 0x000fe20001762670 */
[----:B------:R-:W3:Y:S01]  /*1300*/  LDCU UR4, c[0x0][0x38c] ;  /* 0x00007180ff0477ac */ /* 0x000ee20008000800 */
[----:B------:R-:W-:Y:S01]  /*1310*/  PLOP3.LUT P1, PT, P1, PT, PT, 0x8, 0x80 ;  /* 0x000000000080781c */ /* 0x000fe20000f2e170 */
[----:B------:R-:W-:Y:S01]  /*1320*/  IMAD.MOV.U32 R0, RZ, RZ, RZ ;  /* 0x000000ffff007224 */ /* 0x000fe200078e00ff */
[----:B------:R-:W4:Y:S01]  /*1330*/  LDCU UR70, c[0x0][0x390] ;  /* 0x00007200ff4677ac */ /* 0x000f220008000800 */
[----:B------:R-:W1:Y:S01]  /*1340*/  LDCU UR31, c[0x0][0x370] ;  /* 0x00006e00ff1f77ac */ /* 0x000e620008000800 */
[----:B------:R-:W1:Y:S01]  /*1350*/  LDCU UR30, c[0x0][0x374] ;  /* 0x00006e80ff1e77ac */ /* 0x000e620008000800 */
[----:B--2---:R-:W-:Y:S01]  /*1360*/  UIADD3 UR6, UPT, UPT, UR6, 0x3f, URZ ;  /* 0x0000003f06067890 */ /* 0x004fe2000fffe0ff */
[----:B------:R-:W-:Y:S01]  /*1370*/  UMOV UR62, 0x1 ;  /* 0x00000001003e7882 */ /* 0x000fe20000000000 */
[----:B------:R-:W-:-:S02]  /*1380*/  UMOV UR55, URZ ;  /* 0x000000ff00377c82 */ /* 0x000fc40008000000 */
[----:B------:R-:W-:Y:S01]  /*1390*/  USHF.R.S32.HI UR5, URZ, 0x1f, UR6 ;  /* 0x0000001fff057899 */ /* 0x000fe20008011406 */
[----:B------:R-:W-:-:S03]  /*13a0*/  UMOV UR54, URZ ;  /* 0x000000ff00367c82 */ /* 0x000fc60008000000 */
[----:B------:R-:W-:-:S04]  /*13b0*/  ULEA.HI UR5, UR5, UR6, URZ, 0x6 ;  /* 0x0000000605057291 */ /* 0x000fc8000f8f30ff */
[----:B------:R-:W-:-:S04]  /*13c0*/  USHF.R.S32.HI UR5, URZ, 0x6, UR5 ;  /* 0x00000006ff057899 */ /* 0x000fc80008011405 */
[----:B---3--:R-:W-:-:S04]  /*13d0*/  UIMAD UR4, UR5, UR4, URZ ;  /* 0x00000004050472a4 */ /* 0x008fc8000f8e02ff */
[----:B----4-:R-:W-:-:S03]  /*13e0*/  UIMAD UR70, UR4, UR70, URZ ;  /* 0x00000046044672a4 */ /* 0x010fc6000f8e02ff */
[----:B------:R-:W-:Y:S01]  /*13f0*/  UMOV UR4, URZ ;  /* 0x000000ff00047c82 */ /* 0x000fe20008000000 */
[----:B------:R-:W-:Y:S01]  /*1400*/  UISETP.NE.AND UP1, UPT, UR70, URZ, UPT ;  /* 0x000000ff4600728c */ /* 0x000fe2000bf25270 */
[----:B------:R-:W-:Y:S01]  /*1410*/  IMAD.U32 R3, RZ, RZ, UR4 ;  /* 0x00000004ff037e24 */ /* 0x000fe2000f8e00ff */
[----:B------:R-:W-:-:S04]  /*1420*/  UISETP.LT.U32.AND UP0, UPT, UR70, 0x6, UPT ;  /* 0x000000064600788c */ /* 0x000fc8000bf01070 */
[----:B------:R-:W-:-:S04]  /*1430*/  USEL UR63, UR70, 0x6, UP0 ;  /* 0x00000006463f7887 */ /* 0x000fc80008000000 */
[----:B------:R-:W-:Y:S02]  /*1440*/  UIADD3 UR23, UPT, UPT, UR63, -0x1, URZ ;  /* 0xffffffff3f177890 */ /* 0x000fe4000fffe0ff */
[----:B------:R-:W-:Y:S02]  /*1450*/  @!UP1 UIADD3 UR23, UPT, UPT, UR63, URZ, URZ ;  /* 0x000000ff3f179290 */ /* 0x000fe4000fffe0ff */
[----:B------:R-:W-:Y:S02]  /*1460*/  UIADD3 UR63, UPT, UPT, UR70, -UR63, URZ ;  /* 0x8000003f463f7290 */ /* 0x000fe4000fffe0ff */
[----:B-1----:R-:W-:-:S12]  /*1470*/  UIADD3 UR23, UPT, UPT, UR23, 0x1, URZ ;  /* 0x0000000117177890 */ /* 0x002fd8000fffe0ff */
.L_x_32:
[----:B------:R-:W1:Y:S01]  /*1480*/  S2UR UR22, SR_CgaCtaId ;  /* 0x00000000001679c3 */ /* 0x000e620000008800 */
[----:B------:R-:W-:Y:S01]  /*1490*/  UMOV UR4, 0x400 ;  /* 0x0000040000047882 */ /* 0x000fe20000000000 */
[----:B------:R-:W-:Y:S01]  /*14a0*/  R2UR UR5, R34 ;  /* 0x00000000220572ca */ /* 0x000fe200000e0000 */
[----:B------:R-:W-:Y:S01]  /*14b0*/  IMAD.U32 R2, RZ, RZ, UR62 ;  /* 0x0000003eff027e24 */ /* 0x000fe2000f8e00ff */
[----:B------:R-:W-:Y:S01]  /*14c0*/  UISETP.NE.AND UP0, UPT, UR70, URZ, UPT ;  /* 0x000000ff4600728c */ /* 0x000fe2000bf05270 */
[----:B------:R-:W-:-:S03]  /*14d0*/  UMOV UR47, URZ ;  /* 0x000000ff002f7c82 */ /* 0x000fc60008000000 */
[----:B------:R-:W-:-:S07]  /*14e0*/  SHF.L.U32 R2, R2, 0x1f, RZ ;  /* 0x0000001f02027819 */ /* 0x000fce00000006ff */
[----:B------:R-:W-:-:S06]  /*14f0*/  USHF.L.U32 UR5, UR5, 0x6, URZ ;  /* 0x0000000605057899 */ /* 0x000fcc00080006ff */
[----:B------:R-:W-:Y:S01]  /*1500*/  MOV R29, UR5 ;  /* 0x00000005001d7c02 */ /* 0x000fe20008000f00 */
[----:B------:R-:W-:Y:S01]  /*1510*/  UMOV UR5, URZ ;  /* 0x000000ff00057c82 */ /* 0x000fe20008000000 */
[----:B-1----:R-:W-:Y:S01]  /*1520*/  ULEA UR22, UR22, UR4, 0x18 ;  /* 0x0000000416167291 */ /* 0x002fe2000f8ec0ff */
[----:B------:R-:W-:-:S03]  /*1530*/  IMAD.U32 R32, RZ, RZ, UR5 ;  /* 0x00000005ff207e24 */ /* 0x000fc6000f8e00ff */
[----:B------:R-:W-:-:S09]  /*1540*/  ULEA UR4, UR55, UR22, 0x3 ;  /* 0x0000001637047291 */ /* 0x000fd2000f8e18ff */
[----:B------:R1:W2:Y:S01]  /*1550*/  SYNCS.PHASECHK.TRANS64.TRYWAIT P0, [UR4+0x30], R2 ;  /* 0x00003002ff0075a7 */ /* 0x0002a20008001104 */
[----:B------:R-:W-:-:S06]  /*1560*/  USHF.L.U32 UR4, UR34, 0x6, URZ ;  /* 0x0000000622047899 */ /* 0x000fcc00080006ff */
[----:B-----5:R-:W-:Y:S01]  /*1570*/  IMAD.U32 R27, RZ, RZ, UR4 ;  /* 0x00000004ff1b7e24 */ /* 0x020fe2000f8e00ff */
[----:B------:R-:W-:Y:S02]  /*1580*/  UMOV UR4, URZ ;  /* 0x000000ff00047c82 */ /* 0x000fe40008000000 */
[----:B-1----:R-:W-:Y:S01]  /*1590*/  MOV R2, UR4 ;  /* 0x0000000400027c02 */ /* 0x002fe20008000f00 */
[----:B------:R-:W-:Y:S06]  /*15a0*/  BRA.U !UP0, `(.L_x_17) ;  /* 0x0000001908a87547 */ /* 0x000fec000b800000 */
[----:B------:R-:W1:Y:S01]  /*15b0*/  LDCU.128 UR12, c[0x0][0x480] ;  /* 0x00009000ff0c77ac */ /* 0x000e620008000c00 */
[----:B------:R-:W-:Y:S02]  /*15c0*/  R2UR UR49, R29 ;  /* 0x000000001d3172ca */ /* 0x000fe400000e0000 */
[----:B------:R-:W-:Y:S01]  /*15d0*/  R2UR UR48, R3 ;  /* 0x00000000033072ca */ /* 0x000fe200000e0000 */
[----:B------:R-:W3:Y:S01]  /*15e0*/  LDCU.64 UR4, c[0x0][0x490] ;  /* 0x00009200ff0477ac */ /* 0x000ee20008000a00 */
[----:B------:R-:W4:Y:S09]  /*15f0*/  LDCU UR71, c[0x0][0x390] ;  /* 0x00007200ff4777ac */ /* 0x000f320008000800 */
[----:B------:R-:W-:-:S02]  /*1600*/  UIADD3 UR29, UPT, UPT, UR49, 0x8, URZ ;  /* 0x00000008311d7890 */ /* 0x000fc4000fffe0ff */
[----:B------:R-:W-:Y:S02]  /*1610*/  UIADD3 UR27, UPT, UPT, UR49, 0x18, URZ ;  /* 0x00000018311b7890 */ /* 0x000fe4000fffe0ff */
[----:B------:R-:W-:Y:S02]  /*1620*/  UIADD3 UR25, UPT, UPT, UR49, 0x28, URZ ;  /* 0x0000002831197890 */ /* 0x000fe4000fffe0ff */
[----:B-1----:R-:W-:Y:S02]  /*1630*/  UIMAD.WIDE.U32 UR6, UR29, UR13, URZ ;  /* 0x0000000d1d0672a5 */ /* 0x002fe4000f8e00ff */
[----:B------:R-:W-:Y:S02]  /*1640*/  UIMAD.WIDE.U32 UR40, UR27, UR13, URZ ;  /* 0x0000000d1b2872a5 */ /* 0x000fe4000f8e00ff */
[----:B------:R-:W-:Y:S02]  /*1650*/  UIADD3 UR26, UPT, UPT, UR49, 0x20, URZ ;  /* 0x00000020311a7890 */ /* 0x000fe4000fffe0ff */
[----:B------:R-:W-:-:S02]  /*1660*/  UIADD3 UR24, UPT, UPT, UR49, 0x30, URZ ;  /* 0x0000003031187890 */ /* 0x000fc4000fffe0ff */
[----:B------:R-:W-:Y:S02]  /*1670*/  UIADD3 UR21, UPT, UPT, UR49, 0x38, URZ ;  /* 0x0000003831157890 */ /* 0x000fe4000fffe0ff */
[----:B------:R-:W-:Y:S02]  /*1680*/  UIADD3 UR28, UPT, UPT, UR49, 0x10, URZ ;  /* 0x00000010311c7890 */ /* 0x000fe4000fffe0ff */
[----:B------:R-:W-:Y:S02]  /*1690*/  UIMAD.WIDE.U32 UR34, UR25, UR13, URZ ;  /* 0x0000000d192272a5 */ /* 0x000fe4000f8e00ff */
[----:B------:R-:W-:Y:S02]  /*16a0*/  UIMAD.WIDE.U32 UR36, UR26, UR13, URZ ;  /* 0x0000000d1a2472a5 */ /* 0x000fe4000f8e00ff */
[----:B------:R-:W-:Y:S02]  /*16b0*/  UIMAD.WIDE.U32 UR10, UR24, UR13, URZ ;  /* 0x0000000d180a72a5 */ /* 0x000fe4000f8e00ff */
[----:B------:R-:W-:-:S02]  /*16c0*/  UIMAD.WIDE.U32 UR8, UR21, UR13, URZ ;  /* 0x0000000d150872a5 */ /* 0x000fc4000f8e00ff */
[----:B------:R-:W-:Y:S02]  /*16d0*/  UISETP.NE.AND UP0, UPT, UR12, 0x1, UPT ;  /* 0x000000010c00788c */ /* 0x000fe4000bf05270 */
[----:B------:R-:W-:Y:S02]  /*16e0*/  USHF.R.U32.HI UR18, URZ, UR14, UR7 ;  /* 0x0000000eff127299 */ /* 0x000fe40008011607 */
[----:B------:R-:W-:Y:S01]  /*16f0*/  UIMAD.WIDE.U32 UR16, UR28, UR13, URZ ;  /* 0x0000000d1c1072a5 */ /* 0x000fe2000f8e00ff */
[----:B------:R-:W-:Y:S01]  /*1700*/  UMOV UR7, UR41 ;  /* 0x0000002900077c82 */ /* 0x000fe20008000000 */
[----:B------:R-:W-:Y:S02]  /*1710*/  UIMAD.WIDE.U32 UR32, UR49, UR13, URZ ;  /* 0x0000000d312072a5 */ /* 0x000fe4000f8e00ff */
[----:B------:R-:W-:Y:S02]  /*1720*/  USHF.R.U32.HI UR16, URZ, UR14, UR7 ;  /* 0x0000000eff107299 */ /* 0x000fe40008011607 */
[----:B------:R-:W-:-:S02]  /*1730*/  USHF.R.U32.HI UR11, URZ, UR14, UR11 ;  /* 0x0000000eff0b7299 */ /* 0x000fc4000801160b */
[----:B------:R-:W-:Y:S02]  /*1740*/  USHF.R.U32.HI UR10, URZ, UR14, UR9 ;  /* 0x0000000eff0a7299 */ /* 0x000fe40008011609 */
[----:B------:R-:W-:Y:S01]  /*1750*/  USEL UR18, UR29, UR18, !UP0 ;  /* 0x000000121d127287 */ /* 0x000fe2000c000000 */
[----:B------:R-:W-:Y:S01]  /*1760*/  UMOV UR7, UR35 ;  /* 0x0000002300077c82 */ /* 0x000fe20008000000 */
[----:B------:R-:W-:Y:S01]  /*1770*/  UMOV UR13, UR37 ;  /* 0x00000025000d7c82 */ /* 0x000fe20008000000 */
[----:B------:R-:W-:Y:S02]  /*1780*/  USHF.R.U32.HI UR6, URZ, UR14, UR7 ;  /* 0x0000000eff067299 */ /* 0x000fe40008011607 */
[----:B------:R-:W-:Y:S02]  /*1790*/  USEL UR16, UR27, UR16, !UP0 ;  /* 0x000000101b107287 */ /* 0x000fe4000c000000 */
[----:B------:R-:W-:Y:S02]  /*17a0*/  USHF.R.U32.HI UR20, URZ, UR14, UR33 ;  /* 0x0000000eff147299 */ /* 0x000fe40008011621 */
[----:B------:R-:W-:-:S02]  /*17b0*/  USEL UR11, UR24, UR11, !UP0 ;  /* 0x0000000b180b7287 */ /* 0x000fc4000c000000 */
[----:B------:R-:W-:Y:S02]  /*17c0*/  USEL UR10, UR21, UR10, !UP0 ;  /* 0x0000000a150a7287 */ /* 0x000fe4000c000000 */
[----:B---3--:R-:W-:Y:S02]  /*17d0*/  UIMAD.WIDE.U32 UR44, UR18, UR4, URZ ;  /* 0x00000004122c72a5 */ /* 0x008fe4000f8e00ff */
[----:B------:R-:W-:Y:S02]  /*17e0*/  USHF.R.U32.HI UR17, URZ, UR14, UR17 ;  /* 0x0000000eff117299 */ /* 0x000fe40008011611 */
[----:B------:R-:W-:Y:S02]  /*17f0*/  USHF.R.U32.HI UR13, URZ, UR14, UR13 ;  /* 0x0000000eff0d7299 */ /* 0x000fe4000801160d */
[----:B------:R-:W-:Y:S02]  /*1800*/  USEL UR14, UR25, UR6, !UP0 ;  /* 0x00000006190e7287 */ /* 0x000fe4000c000000 */
[----:B------:R-:W-:-:S02]  /*1810*/  UIMAD.WIDE.U32 UR42, UR16, UR4, URZ ;  /* 0x00000004102a72a5 */ /* 0x000fc4000f8e00ff */
[----:B------:R-:W-:Y:S02]  /*1820*/  USEL UR20, UR49, UR20, !UP0 ;  /* 0x0000001431147287 */ /* 0x000fe4000c000000 */
[----:B------:R-:W-:Y:S02]  /*1830*/  UIMAD.WIDE.U32 UR8, UR11, UR4, URZ ;  /* 0x000000040b0872a5 */ /* 0x000fe4000f8e00ff */
[----:B------:R-:W-:Y:S02]  /*1840*/  UIMAD.WIDE.U32 UR6, UR10, UR4, URZ ;  /* 0x000000040a0672a5 */ /* 0x000fe4000f8e00ff */
[----:B------:R-:W-:Y:S02]  /*1850*/  USEL UR17, UR28, UR17, !UP0 ;  /* 0x000000111c117287 */ /* 0x000fe4000c000000 */
[----:B------:R-:W-:Y:S01]  /*1860*/  USEL UR13, UR26, UR13, !UP0 ;  /* 0x0000000d1a0d7287 */ /* 0x000fe2000c000000 */
[----:B------:R-:W-:Y:S01]  /*1870*/  UMOV UR19, UR45 ;  /* 0x0000002d00137c82 */ /* 0x000fe20008000000 */
[----:B------:R-:W-:-:S02]  /*1880*/  UIMAD.WIDE.U32 UR36, UR20, UR4, URZ ;  /* 0x00000004142472a5 */ /* 0x000fc4000f8e00ff */
[----:B------:R-:W-:Y:S02]  /*1890*/  UIMAD.WIDE.U32 UR34, UR17, UR4, URZ ;  /* 0x00000004112272a5 */ /* 0x000fe4000f8e00ff */
[----:B------:R-:W-:Y:S02]  /*18a0*/  UIMAD.WIDE.U32 UR32, UR13, UR4, URZ ;  /* 0x000000040d2072a5 */ /* 0x000fe4000f8e00ff */
[----:B------:R-:W-:Y:S02]  /*18b0*/  UIMAD.WIDE.U32 UR40, UR14, UR4, URZ ;  /* 0x000000040e2872a5 */ /* 0x000fe4000f8e00ff */
[----:B------:R-:W-:Y:S02]  /*18c0*/  USHF.R.U32.HI UR36, URZ, UR5, UR19 ;  /* 0x00000005ff247299 */ /* 0x000fe40008011613 */
[----:B------:R-:W-:Y:S01]  /*18d0*/  USHF.R.U32.HI UR37, URZ, UR5, UR37 ;  /* 0x00000005ff257299 */ /* 0x000fe20008011625 */
[----:B------:R-:W-:Y:S01]  /*18e0*/  UMOV UR19, UR43 ;  /* 0x0000002b00137c82 */ /* 0x000fe20008000000 */
[----:B------:R-:W-:-:S02]  /*18f0*/  USHF.R.U32.HI UR35, URZ, UR5, UR35 ;  /* 0x00000005ff237299 */ /* 0x000fc40008011623 */
[----:B------:R-:W-:Y:S02]  /*1900*/  USHF.R.U32.HI UR34, URZ, UR5, UR19 ;  /* 0x00000005ff227299 */ /* 0x000fe40008011613 */
[----:B------:R-:W-:Y:S02]  /*1910*/  USHF.R.U32.HI UR33, URZ, UR5, UR33 ;  /* 0x00000005ff217299 */ /* 0x000fe40008011621 */
[----:B------:R-:W-:Y:S02]  /*1920*/  USHF.R.U32.HI UR19, URZ, UR5, UR41 ;  /* 0x00000005ff137299 */ /* 0x000fe40008011629 */
[----:B------:R-:W-:Y:S02]  /*1930*/  USHF.R.U32.HI UR4, URZ, UR5, UR9 ;  /* 0x00000005ff047299 */ /* 0x000fe40008011609 */
[----:B------:R-:W-:Y:S01]  /*1940*/  USHF.R.U32.HI UR5, URZ, UR5, UR7 ;  /* 0x00000005ff057299 */ /* 0x000fe20008011607 */
[----:B------:R-:W1:Y:S01]  /*1950*/  LDCU.64 UR8, c[0x0][0x4b0] ;  /* 0x00009600ff0877ac */ /* 0x000e620008000a00 */
[----:B------:R-:W1:Y:S01]  /*1960*/  LDCU.64 UR6, c[0x0][0x4d0] ;  /* 0x00009a00ff0677ac */ /* 0x000e620008000a00 */
[----:B------:R-:W-:-:S02]  /*1970*/  UIADD3 UR47, UPT, UPT, -UR18, URZ, URZ ;  /* 0x000000ff122f7290 */ /* 0x000fc4000fffe1ff */
[----:B------:R-:W-:Y:S02]  /*1980*/  UISETP.NE.AND UP0, UPT, UR15, 0x1, UPT ;  /* 0x000000010f00788c */ /* 0x000fe4000bf05270 */
[----:B------:R-:W-:Y:S02]  /*1990*/  UIADD3 UR45, UPT, UPT, -UR17, URZ, URZ ;  /* 0x000000ff112d7290 */ /* 0x000fe4000fffe1ff */
[----:B------:R-:W-:Y:S02]  /*19a0*/  UIADD3 UR44, UPT, UPT, -UR16, URZ, URZ ;  /* 0x000000ff102c7290 */ /* 0x000fe4000fffe1ff */
[----:B------:R-:W-:Y:S02]  /*19b0*/  UIADD3 UR43, UPT, UPT, -UR13, URZ, URZ ;  /* 0x000000ff0d2b7290 */ /* 0x000fe4000fffe1ff */
[----:B------:R-:W-:Y:S02]  /*19c0*/  UIADD3 UR42, UPT, UPT, -UR14, URZ, URZ ;  /* 0x000000ff0e2a7290 */ /* 0x000fe4000fffe1ff */
[----:B------:R-:W-:-:S02]  /*19d0*/  UIADD3 UR41, UPT, UPT, -UR11, URZ, URZ ;  /* 0x000000ff0b297290 */ /* 0x000fc4000fffe1ff */
[----:B------:R-:W-:Y:S02]  /*19e0*/  UIADD3 UR32, UPT, UPT, -UR20, URZ, URZ ;  /* 0x000000ff14207290 */ /* 0x000fe4000fffe1ff */
[----:B------:R-:W-:Y:S02]  /*19f0*/  UIADD3 UR40, UPT, UPT, -UR10, URZ, URZ ;  /* 0x000000ff0a287290 */ /* 0x000fe4000fffe1ff */
[----:B------:R-:W-:Y:S02]  /*1a00*/  UIMAD UR29, UR12, UR47, UR29 ;  /* 0x0000002f0c1d72a4 */ /* 0x000fe4000f8e021d */
[----:B------:R-:W-:Y:S02]  /*1a10*/  UIMAD UR28, UR12, UR45, UR28 ;  /* 0x0000002d0c1c72a4 */ /* 0x000fe4000f8e021c */
[----:B------:R-:W-:Y:S02]  /*1a20*/  UIMAD UR27, UR12, UR44, UR27 ;  /* 0x0000002c0c1b72a4 */ /* 0x000fe4000f8e021b */
[----:B------:R-:W-:-:S02]  /*1a30*/  UIMAD UR26, UR12, UR43, UR26 ;  /* 0x0000002b0c1a72a4 */ /* 0x000fc4000f8e021a */
[----:B------:R-:W-:Y:S02]  /*1a40*/  UIMAD UR25, UR12, UR42, UR25 ;  /* 0x0000002a0c1972a4 */ /* 0x000fe4000f8e0219 */
[----:B------:R-:W-:Y:S01]  /*1a50*/  UIMAD UR24, UR12, UR41, UR24 ;  /* 0x000000290c1872a4 */ /* 0x000fe2000f8e0218 */
[----:B------:R-:W-:Y:S01]  /*1a60*/  R2UR UR41, R27 ;  /* 0x000000001b2972ca */ /* 0x000fe200000e0000 */
[----:B------:R-:W-:Y:S02]  /*1a70*/  UIMAD UR32, UR12, UR32, UR49 ;  /* 0x000000200c2072a4 */ /* 0x000fe4000f8e0231 */
[----:B------:R-:W-:Y:S02]  /*1a80*/  USEL UR47, UR17, UR35, !UP0 ;  /* 0x00000023112f7287 */ /* 0x000fe4000c000000 */
[----:B------:R-:W-:Y:S02]  /*1a90*/  UIMAD UR21, UR12, UR40, UR21 ;  /* 0x000000280c1572a4 */ /* 0x000fe4000f8e0215 */
[----:B------:R-:W-:-:S02]  /*1aa0*/  USEL UR37, UR20, UR37, !UP0 ;  /* 0x0000002514257287 */ /* 0x000fc4000c000000 */
[----:B------:R-:W-:Y:S01]  /*1ab0*/  USEL UR45, UR16, UR34, !UP0 ;  /* 0x00000022102d7287 */ /* 0x000fe2000c000000 */
[----:B------:R-:W-:Y:S01]  /*1ac0*/  MOV R21, UR47 ;  /* 0x0000002f00157c02 */ /* 0x000fe20008000f00 */
[----:B------:R-:W-:Y:S02]  /*1ad0*/  UIADD3 UR34, UPT, UPT, -UR47, URZ, URZ ;  /* 0x000000ff2f227290 */ /* 0x000fe4000fffe1ff */
[----:B-1----:R-:W-:Y:S01]  /*1ae0*/  UIMAD UR32, UR32, UR8, UR6 ;  /* 0x00000008202072a4 */ /* 0x002fe2000f8e0206 */
[----:B------:R-:W-:Y:S01]  /*1af0*/  IMAD.U32 R28, RZ, RZ, UR37 ;  /* 0x00000025ff1c7e24 */ /* 0x000fe2000f8e00ff */
[----:B------:R-:W-:Y:S01]  /*1b00*/  UIMAD UR29, UR29, UR8, UR6 ;  /* 0x000000081d1d72a4 */ /* 0x000fe2000f8e0206 */
[----:B------:R-:W-:Y:S01]  /*1b10*/  IMAD.U32 R18, RZ, RZ, UR45 ;  /* 0x0000002dff127e24 */ /* 0x000fe2000f8e00ff */
[----:B------:R-:W-:Y:S02]  /*1b20*/  UIMAD UR28, UR28, UR8, UR6 ;  /* 0x000000081c1c72a4 */ /* 0x000fe4000f8e0206 */
[----:B------:R-:W-:Y:S01]  /*1b30*/  UIMAD UR27, UR27, UR8, UR6 ;  /* 0x000000081b1b72a4 */ /* 0x000fe2000f8e0206 */
[----:B------:R-:W-:Y:S01]  /*1b40*/  MOV R26, UR32 ;  /* 0x00000020001a7c02 */ /* 0x000fe20008000f00 */
[----:B------:R-:W-:Y:S01]  /*1b50*/  UIMAD UR26, UR26, UR8, UR6 ;  /* 0x000000081a1a72a4 */ /* 0x000fe2000f8e0206 */
[----:B------:R-:W-:Y:S01]  /*1b60*/  IMAD.U32 R23, RZ, RZ, UR29 ;  /* 0x0000001dff177e24 */ /* 0x000fe2000f8e00ff */
[----:B------:R-:W-:Y:S01]  /*1b70*/  UIMAD UR25, UR25, UR8, UR6 ;  /* 0x00000008191972a4 */ /* 0x000fe2000f8e0206 */
[----:B------:R-:W-:Y:S01]  /*1b80*/  MOV R20, UR28 ;  /* 0x0000001c00147c02 */ /* 0x000fe20008000f00 */
[----:B------:R-:W-:Y:S01]  /*1b90*/  UIMAD UR24, UR24, UR8, UR6 ;  /* 0x00000008181872a4 */ /* 0x000fe2000f8e0206 */
[----:B------:R-:W-:Y:S01]  /*1ba0*/  IMAD.U32 R17, RZ, RZ, UR27 ;  /* 0x0000001bff117e24 */ /* 0x000fe2000f8e00ff */
[----:B------:R-:W-:Y:S01]  /*1bb0*/  UIMAD UR6, UR21, UR8, UR6 ;  /* 0x00000008150672a4 */ /* 0x000fe2000f8e0206 */
[----:B------:R-:W-:Y:S01]  /*1bc0*/  MOV R14, UR26 ;  /* 0x0000001a000e7c02 */ /* 0x000fe20008000f00 */
[----:B------:R-:W-:Y:S01]  /*1bd0*/  USEL UR49, UR18, UR36, !UP0 ;  /* 0x0000002412317287 */ /* 0x000fe2000c000000 */
[----:B------:R-:W-:Y:S01]  /*1be0*/  IMAD.U32 R11, RZ, RZ, UR25 ;  /* 0x00000019ff0b7e24 */ /* 0x000fe2000f8e00ff */
[----:B------:R-:W-:Y:S01]  /*1bf0*/  USEL UR43, UR14, UR19, !UP0 ;  /* 0x000000130e2b7287 */ /* 0x000fe2000c000000 */
[----:B------:R-:W-:Y:S01]  /*1c00*/  MOV R8, UR24 ;  /* 0x0000001800087c02 */ /* 0x000fe20008000f00 */
[----:B------:R-:W-:Y:S01]  /*1c10*/  UIADD3 UR36, UPT, UPT, -UR37, URZ, URZ ;  /* 0x000000ff25247290 */ /* 0x000fe2000fffe1ff */
[----:B------:R-:W-:Y:S01]  /*1c20*/  IMAD.U32 R5, RZ, RZ, UR6 ;  /* 0x00000006ff057e24 */ /* 0x000fe2000f8e00ff */
[----:B------:R-:W-:Y:S01]  /*1c30*/  UIMAD UR17, UR15, UR34, UR17 ;  /* 0x000000220f1172a4 */ /* 0x000fe2000f8e0211 */
[----:B------:R-:W-:Y:S01]  /*1c40*/  IMAD.U32 R24, RZ, RZ, UR49 ;  /* 0x00000031ff187e24 */ /* 0x000fe2000f8e00ff */
[----:B------:R-:W-:Y:S01]  /*1c50*/  USEL UR4, UR11, UR4, !UP0 ;  /* 0x000000040b047287 */ /* 0x000fe2000c000000 */
[----:B------:R-:W-:Y:S01]  /*1c60*/  IMAD.U32 R12, RZ, RZ, UR43 ;  /* 0x0000002bff0c7e24 */ /* 0x000fe2000f8e00ff */
[----:B------:R-:W-:-:S02]  /*1c70*/  UIADD3 UR12, UPT, UPT, -UR43, URZ, URZ ;  /* 0x000000ff2b0c7290 */ /* 0x000fc4000fffe1ff */
[----:B------:R-:W-:Y:S02]  /*1c80*/  UIMAD UR20, UR15, UR36, UR20 ;  /* 0x000000240f1472a4 */ /* 0x000fe4000f8e0214 */
[----:B------:R-:W-:Y:S01]  /*1c90*/  UIMAD UR6, UR17, UR9, UR7 ;  /* 0x00000009110672a4 */ /* 0x000fe2000f8e0207 */
[----:B------:R-:W-:Y:S01]  /*1ca0*/  MOV R9, UR4 ;  /* 0x0000000400097c02 */ /* 0x000fe20008000f00 */
[----:B------:R-:W-:Y:S02]  /*1cb0*/  USEL UR44, UR13, UR33, !UP0 ;  /* 0x000000210d2c7287 */ /* 0x000fe4000c000000 */
[----:B------:R-:W-:Y:S02]  /*1cc0*/  USEL UR42, UR10, UR5, !UP0 ;  /* 0x000000050a2a7287 */ /* 0x000fe4000c000000 */
[----:B------:R-:W-:Y:S01]  /*1cd0*/  UIADD3 UR33, UPT, UPT, -UR45, URZ, URZ ;  /* 0x000000ff2d217290 */ /* 0x000fe2000fffe1ff */
[----:B------:R-:W-:Y:S01]  /*1ce0*/  MOV R19, UR6 ;  /* 0x0000000600137c02 */ /* 0x000fe20008000f00 */
[----:B------:R-:W-:Y:S01]  /*1cf0*/  UIMAD UR12, UR15, UR12, UR14 ;  /* 0x0000000c0f0c72a4 */ /* 0x000fe2000f8e020e */
[----:B------:R-:W-:Y:S01]  /*1d00*/  MOV R15, UR44 ;  /* 0x0000002c000f7c02 */ /* 0x000fe20008000f00 */
[----:B------:R-:W-:Y:S01]  /*1d10*/  UIMAD UR8, UR20, UR9, UR7 ;  /* 0x00000009140872a4 */ /* 0x000fe2000f8e0207 */
[----:B------:R-:W-:Y:S01]  /*1d20*/  IMAD.U32 R6, RZ, RZ, UR42 ;  /* 0x0000002aff067e24 */ /* 0x000fe2000f8e00ff */
[----:B------:R-:W-:-:S02]  /*1d30*/  UIADD3 UR5, UPT, UPT, -UR4, URZ, URZ ;  /* 0x000000ff04057290 */ /* 0x000fc4000fffe1ff */
[----:B------:R-:W-:Y:S02]  /*1d40*/  UIADD3 UR4, UPT, UPT, -UR42, URZ, URZ ;  /* 0x000000ff2a047290 */ /* 0x000fe4000fffe1ff */
[----:B------:R-:W-:Y:S01]  /*1d50*/  UIMAD UR16, UR15, UR33, UR16 ;  /* 0x000000210f1072a4 */ /* 0x000fe2000f8e0210 */
[----:B------:R-:W-:Y:S01]  /*1d60*/  MOV R25, UR8 ;  /* 0x0000000800197c02 */ /* 0x000fe20008000f00 */
[----:B------:R-:W-:Y:S02]  /*1d70*/  UIMAD UR6, UR12, UR9, UR7 ;  /* 0x000000090c0672a4 */ /* 0x000fe4000f8e0207 */
[----:B------:R-:W-:Y:S02]  /*1d80*/  UIADD3 UR35, UPT, UPT, -UR49, URZ, URZ ;  /* 0x000000ff31237290 */ /* 0x000fe4000fffe1ff */
[----:B------:R-:W-:Y:S02]  /*1d90*/  UIADD3 UR19, UPT, UPT, -UR44, URZ, URZ ;  /* 0x000000ff2c137290 */ /* 0x000fe4000fffe1ff */
[----:B------:R-:W-:Y:S01]  /*1da0*/  UIMAD UR10, UR15, UR4, UR10 ;  /* 0x000000040f0a72a4 */ /* 0x000fe2000f8e020a */
[----:B------:R-:W-:Y:S01]  /*1db0*/  IMAD.U32 R10, RZ, RZ, UR6 ;  /* 0x00000006ff0a7e24 */ /* 0x000fe2000f8e00ff */
[----:B------:R-:W-:-:S02]  /*1dc0*/  UIMAD UR8, UR16, UR9, UR7 ;  /* 0x00000009100872a4 */ /* 0x000fc4000f8e0207 */
[----:B------:R-:W-:Y:S02]  /*1dd0*/  UIMAD UR18, UR15, UR35, UR18 ;  /* 0x000000230f1272a4 */ /* 0x000fe4000f8e0212 */
[----:B------:R-:W-:Y:S02]  /*1de0*/  UIMAD UR13, UR15, UR19, UR13 ;  /* 0x000000130f0d72a4 */ /* 0x000fe4000f8e020d */
[----:B------:R-:W-:Y:S01]  /*1df0*/  UIMAD UR11, UR15, UR5, UR11 ;  /* 0x000000050f0b72a4 */ /* 0x000fe2000f8e020b */
[----:B------:R-:W-:Y:S01]  /*1e00*/  IMAD.U32 R16, RZ, RZ, UR8 ;  /* 0x00000008ff107e24 */ /* 0x000fe2000f8e00ff */
[----:B------:R-:W-:Y:S02]  /*1e10*/  UIMAD UR6, UR10, UR9, UR7 ;  /* 0x000000090a0672a4 */ /* 0x000fe4000f8e0207 */
[----:B------:R-:W-:Y:S02]  /*1e20*/  UIMAD UR18, UR18, UR9, UR7 ;  /* 0x00000009121272a4 */ /* 0x000fe4000f8e0207 */
[----:B------:R-:W-:-:S02]  /*1e30*/  UIMAD UR13, UR13, UR9, UR7 ;  /* 0x000000090d0d72a4 */ /* 0x000fc4000f8e0207 */
[----:B------:R-:W-:Y:S01]  /*1e40*/  UIMAD UR8, UR11, UR9, UR7 ;  /* 0x000000090b0872a4 */ /* 0x000fe2000f8e0207 */
[----:B------:R-:W-:Y:S01]  /*1e50*/  IMAD.U32 R4, RZ, RZ, UR6 ;  /* 0x00000006ff047e24 */ /* 0x000fe2000f8e00ff */
[----:B------:R-:W-:Y:S01]  /*1e60*/  UMOV UR6, URZ ;  /* 0x000000ff00067c82 */ /* 0x000fe20008000000 */
[----:B------:R-:W-:Y:S01]  /*1e70*/  UMOV UR7, URZ ;  /* 0x000000ff00077c82 */ /* 0x000fe20008000000 */
[----:B------:R-:W-:Y:S01]  /*1e80*/  IMAD.U32 R22, RZ, RZ, UR18 ;  /* 0x00000012ff167e24 */ /* 0x000fe2000f8e00ff */
[----:B------:R-:W-:Y:S01]  /*1e90*/  MOV R13, UR13 ;  /* 0x0000000d000d7c02 */ /* 0x000fe20008000f00 */
[----:B------:R-:W-:Y:S01]  /*1ea0*/  IMAD.U32 R2, RZ, RZ, UR7 ;  /* 0x00000007ff027e24 */ /* 0x000fe2000f8e00ff */
[----:B------:R-:W-:Y:S01]  /*1eb0*/  MOV R7, UR8 ;  /* 0x0000000800077c02 */ /* 0x000fe20008000f00 */
[----:B------:R-:W-:Y:S01]  /*1ec0*/  UIADD3 UR54, UPT, UPT, UR23, UR48, URZ ;  /* 0x0000003017367290 */ /* 0x000fe2000fffe0ff */
[----:B------:R-:W-:Y:S01]  /*1ed0*/  MOV R32, UR6 ;  /* 0x0000000600207c02 */ /* 0x000fe20008000f00 */
[----:B------:R-:W1:Y:S01]  /*1ee0*/  LDCU.64 UR14, c[0x0][0x4b8] ;  /* 0x00009700ff0e77ac */ /* 0x000e620008000a00 */
[----:B------:R-:W3:Y:S01]  /*1ef0*/  LDCU.64 UR4, c[0x0][0x4d8] ;  /* 0x00009b00ff0477ac */ /* 0x000ee20008000a00 */
[----:B------:R-:W-:-:S02]  /*1f00*/  UIADD3 UR75, UPT, UPT, UR41, 0x8, URZ ;  /* 0x00000008294b7890 */ /* 0x000fc4000fffe0ff */
[----:B------:R-:W-:Y:S02]  /*1f10*/  UIADD3 UR67, UPT, UPT, UR41, 0x10, URZ ;  /* 0x0000001029437890 */ /* 0x000fe4000fffe0ff */
[----:B------:R-:W-:Y:S02]  /*1f20*/  UIADD3 UR59, UPT, UPT, UR41, 0x18, URZ ;  /* 0x00000018293b7890 */ /* 0x000fe4000fffe0ff */
[----:B------:R-:W-:Y:S02]  /*1f30*/  UIADD3 UR51, UPT, UPT, UR41, 0x20, URZ ;  /* 0x0000002029337890 */ /* 0x000fe4000fffe0ff */
[----:B------:R-:W-:Y:S02]  /*1f40*/  UIADD3 UR43, UPT, UPT, UR41, 0x28, URZ ;  /* 0x00000028292b7890 */ /* 0x000fe4000fffe0ff */
[----:B------:R-:W-:Y:S02]  /*1f50*/  UIADD3 UR35, UPT, UPT, UR41, 0x30, URZ ;  /* 0x0000003029237890 */ /* 0x000fe4000fffe0ff */
[----:B------:R-:W-:Y:S01]  /*1f60*/  UIADD3 UR19, UPT, UPT, UR41, 0x38, URZ ;  /* 0x0000003829137890 */ /* 0x000fe2000fffe0ff */
[----:B----4-:R-:W-:-:S11]  /*1f70*/  UMOV UR47, URZ ;  /* 0x000000ff002f7c82 */ /* 0x010fd60008000000 */
.L_x_22:
[----:B------:R-:W-:Y:S01]  /*1f80*/  @!P2 MOV R31, 0x8000 ;  /* 0x00008000001fa802 */ /* 0x000fe20000000f00 */
[----:B------:R-:W-:Y:S06]  /*1f90*/  ULEA UR6, UR55, UR22, 0x3 ;  /* 0x0000001637067291 */ /* 0x000fec000f8e18ff */
[----:B------:R-:W-:Y:S01]  /*1fa0*/  MOV R39, UR6 ;  /* 0x0000000600277c02 */ /* 0x000fe20008000f00 */
[----:B--2---:R-:W-:Y:S06]  /*1fb0*/  @P0 BRA `(.L_x_18) ;  /* 0x0000000000140947 */ /* 0x004fec0003800000 */
[----:B------:R-:W-:Y:S01]  /*1fc0*/  R2UR UR6, R39 ;  /* 0x00000000270672ca */ /* 0x000fe200000e0000 */
[----:B------:R-:W-:Y:S05]  /*1fd0*/  IMAD.U32 R30, RZ, RZ, UR62 ;  /* 0x0000003eff1e7e24 */ /* 0x000fea000f8e00ff */
[----:B------:R-:W-:Y:S07]  /*1fe0*/  SHF.L.U32 R33, R30, 0x1f, RZ ;  /* 0x0000001f1e217819 */ /* 0x000fee00000006ff */
[----:B------:R-:W2:Y:S02]  /*1ff0*/  SYNCS.PHASECHK.TRANS64.TRYWAIT P0, [UR6+0x30], R33 ;  /* 0x00003021ff0075a7 */ /* 0x000ea40008001106 */
[----:B--2---:R-:W-:Y:S05]  /*2000*/  @!P0 BRA `(.L_x_19) ;  /* 0x00000084003c8947 */ /* 0x004fea0003800000 */
.L_x_18:
[----:B------:R-:W-:Y:S01]  /*2010*/  R2UR UR6, R39 ;  /* 0x00000000270672ca */ /* 0x000fe200000e0000 */
[----:B------:R-:W-:Y:S11]  /*2020*/  BSSY.RECONVERGENT B0, `(.L_x_20) ;  /* 0x0000005000007945 */ /* 0x000ff60003800200 */
[----:B------:R-:W-:Y:S01]  /*2030*/  @!UPT UIADD3 URZ, UPT, UPT, URZ, URZ, URZ ;  /* 0x000000fffffff290 */ /* 0x000fe2000fffe0ff */
[----:B------:R4:W-:Y:S01]  /*2040*/  @!P2 SYNCS.ARRIVE.TRANS64 RZ, [UR6], R31 ;  /* 0x0000001fffffa9a7 */ /* 0x0009e20008000006 */
[----:B------:R-:W-:Y:S05]  /*2050*/  @P3 BRA `(.L_x_21) ;  /* 0x0000000000043947 */ /* 0x000fea0003800000 */
[----:B-1-3--:R-:W-:Y:S05]  /*2060*/  BPT.TRAP 0x1 ;  /* 0x000000040000795c */ /* 0x00afea0000300000 */
.L_x_21:
[----:B-1-3--:R-:W-:Y:S05]  /*2070*/  BSYNC.RECONVERGENT B0 ;  /* 0x0000000000007941 */ /* 0x00afea0003800200 */
.L_x_20:
[----:B------:R-:W-:Y:S01]  /*2080*/  R2UR UR68, R2 ;  /* 0x00000000024472ca */ /* 0x000fe200000e0000 */
[----:B------:R-:W1:Y:S01]  /*2090*/  LDCU.64 UR36, c[0x0][0x348] ;  /* 0x00006900ff2477ac */ /* 0x000e620008000a00 */
[----:B------:R-:W-:Y:S02]  /*20a0*/  R2UR UR6, R39 ;  /* 0x00000000270672ca */ /* 0x000fe400000e0000 */
[----:B------:R-:W-:Y:S01]  /*20b0*/  R2UR UR69, R32 ;  /* 0x00000000204572ca */ /* 0x000fe200000e0000 */
[----:B------:R-:W-:Y:S01]  /*20c0*/  UIADD3 UR9, UPT, UPT, UR55, 0x1, URZ ;  /* 0x0000000137097890 */ /* 0x000fe2000fffe0ff */
[----:B--2---:R-:W-:Y:S01]  /*20d0*/  MOV.SPILL R30, UR67 ;  /* 0x00000043001e7c02 */ /* 0x004fe20009000f00 */
[----:B------:R-:W-:Y:S01]  /*20e0*/  USHF.L.U32 UR7, UR47, 0x6, URZ ;  /* 0x000000062f077899 */ /* 0x000fe200080006ff */
[----:B------:R-:W-:Y:S01]  /*20f0*/  R2UR UR67, R27 ;  /* 0x000000001b4372ca */ /* 0x000fe200000e0000 */
[----:B------:R-:W-:Y:S01]  /*2100*/  UISETP.NE.AND UP0, UPT, UR9, 0x6, UPT ;  /* 0x000000060900788c */ /* 0x000fe2000bf05270 */
[----:B------:R-:W-:Y:S01]  /*2110*/  R2UR UR65, R39 ;  /* 0x00000000274172ca */ /* 0x000fe200000e0000 */
[----:B------:R-:W-:Y:S01]  /*2120*/  ULEA UR18, UR55, UR22, 0xe ;  /* 0x0000001637127291 */ /* 0x000fe2000f8e70ff */
[C---:B------:R-:W-:Y:S01]  /*2130*/  R2UR UR28, R25.reuse ;  /* 0x00000000191c72ca */ /* 0x040fe200000e0000 */
[----:B------:R-:W-:Y:S01]  /*2140*/  IMAD.U32 R2, RZ, RZ, UR7 ;  /* 0x00000007ff027e24 */ /* 0x000fe2000f8e00ff */
[----:B------:R-:W-:Y:S01]  /*2150*/  UIMAD UR7, UR68, UR14, UR4 ;  /* 0x0000000e440772a4 */ /* 0x000fe2000f8e0204 */
[----:B------:R-:W-:Y:S01]  /*2160*/  MOV.SPILL R37, UR68 ;  /* 0x0000004400257c02 */ /* 0x000fe20009000f00 */
[----:B------:R-:W-:Y:S01]  /*2170*/  USEL UR8, URZ, 0x1, UP0 ;  /* 0x00000001ff087887 */ /* 0x000fe20008000000 */
[----:B------:R-:W-:Y:S01]  /*2180*/  MOV.SPILL R38, UR69 ;  /* 0x0000004500267c02 */ /* 0x000fe20009000f00 */
[----:B------:R-:W-:Y:S01]  /*2190*/  UMOV UR25, UR6 ;  /* 0x0000000600197c82 */ /* 0x000fe20008000000 */
[----:B------:R-:W-:Y:S01]  /*21a0*/  UMOV UR41, UR6 ;  /* 0x0000000600297c82 */ /* 0x000fe20008000000 */
[----:B------:R-:W-:Y:S01]  /*21b0*/  UIMAD UR6, UR69, UR15, UR5 ;  /* 0x0000000f450672a4 */ /* 0x000fe2000f8e0205 */
[----:B------:R-:W-:Y:S01]  /*21c0*/  R2UR UR66, R2 ;  /* 0x00000000024272ca */ /* 0x000fe200000e0000 */
[----:B------:R-:W-:Y:S01]  /*21d0*/  ULOP3.LUT UR62, UR62, UR8, URZ, 0x3c, !UPT ;  /* 0x000000083e3e7292 */ /* 0x000fe2000f8e3cff */
[----:B------:R-:W-:Y:S01]  /*21e0*/  MOV.SPILL R36, UR67 ;  /* 0x0000004300247c02 */ /* 0x000fe20009000f00 */
[----:B-1----:R-:W-:Y:S01]  /*21f0*/  UIADD3 UR20, UP1, UPT, UR36, 0x80, URZ ;  /* 0x0000008024147890 */ /* 0x002fe2000ff3e0ff */
[----:B------:R-:W-:Y:S01]  /*2200*/  R2UR UR68, R25 ;  /* 0x00000000194472ca */ /* 0x000fe200000e0000 */
[----:B------:R-:W-:Y:S01]  /*2210*/  USEL UR55, UR9, URZ, UP0 ;  /* 0x000000ff09377287 */ /* 0x000fe20008000000 */
[----:B------:R-:W-:Y:S01]  /*2220*/  R2UR UR69, R28 ;  /* 0x000000001c4572ca */ /* 0x000fe200000e0000 */
[----:B------:R-:W-:Y:S01]  /*2230*/  UPRMT UR10, UR7, 0x40, UR6 ;  /* 0x00000040070a7896 */ /* 0x000fe20008000006 */
[----:B------:R-:W-:Y:S01]  /*2240*/  R2UR UR67, R26 ;  /* 0x000000001a4372ca */ /* 0x000fe200000e0000 */
[----:B------:R-:W-:Y:S01]  /*2250*/  UIADD3.X UR21, UPT, UPT, URZ, UR37, URZ, UP1, !UPT ;  /* 0x00000025ff157290 */ /* 0x000fe20008ffe4ff */
[----:B------:R-:W-:Y:S01]  /*2260*/  IMAD.U32 R2, RZ, RZ, UR62 ;  /* 0x0000003eff027e24 */ /* 0x000fe2000f8e00ff */
[----:B------:R-:W-:Y:S01]  /*2270*/  UPRMT UR16, UR10, 0x5410, URZ ;  /* 0x000054100a107896 */ /* 0x000fe200080000ff */
[----:B------:R-:W-:Y:S01]  /*2280*/  R2UR UR29, R28 ;  /* 0x000000001c1d72ca */ /* 0x000fe200000e0000 */
[----:B------:R-:W-:Y:S01]  /*2290*/  UIADD3 UR64, UPT, UPT, UR18, 0x6800, URZ ;  /* 0x0000680012407890 */ /* 0x000fe2000fffe0ff */
[----:B------:R-:W-:Y:S01]  /*22a0*/  R2UR UR27, R26 ;  /* 0x000000001a1b72ca */ /* 0x000fe200000e0000 */
[----:B------:R-:W-:Y:S01]  /*22b0*/  ULEA UR8, UR55, UR22, 0x3 ;  /* 0x0000001637087291 */ /* 0x000fe2000f8e18ff */
[----:B------:R-:W-:Y:S01]  /*22c0*/  SHF.L.U32 R42, R2, 0x1f, RZ ;  /* 0x0000001f022a7819 */ /* 0x000fe200000006ff */
[----:B------:R-:W-:Y:S01]  /*22d0*/  UIADD3 UR26, UPT, UPT, UR66, 0x20, URZ ;  /* 0x00000020421a7890 */ /* 0x000fe2000fffe0ff */
[----:B------:R-:W-:Y:S01]  /*22e0*/  MOV.SPILL R32, UR43 ;  /* 0x0000002b00207c02 */ /* 0x000fe20009000f00 */
[----:B------:R-:W-:Y:S01]  /*22f0*/  UIADD3 UR24, UPT, UPT, UR18, 0x6c00, URZ ;  /* 0x00006c0012187890 */ /* 0x000fe2000fffe0ff */
[----:B------:R-:W-:Y:S01]  /*2300*/  R2UR UR44, R22 ;  /* 0x00000000162c72ca */ /* 0x000fe200000e0000 */
[----:B------:R-:W-:Y:S01]  /*2310*/  UIADD3 UR40, UPT, UPT, UR18, 0x7000, URZ ;  /* 0x0000700012287890 */ /* 0x000fe2000fffe0ff */
[----:B------:R-:W-:Y:S01]  /*2320*/  R2UR UR45, R24 ;  /* 0x00000000182d72ca */ /* 0x000fe200000e0000 */
[----:B------:R-:W-:Y:S01]  /*2330*/  UMOV UR34, UR66 ;  /* 0x0000004200227c82 */ /* 0x000fe20008000000 */
[----:B------:R1:W2:Y:S01]  /*2340*/  SYNCS.PHASECHK.TRANS64.TRYWAIT P0, [UR8+0x30], R42 ;  /* 0x0000302aff0075a7 */ /* 0x0002a20008001108 */
[----:B------:R3:W-:Y:S01]  /*2350*/  UTMALDG.4D.IM2COL [UR64], [UR20], UR16 ;  /* 0x00000040140073b4 */ /* 0x0007e20008058010 */
[----:B------:R-:W-:Y:S01]  /*2360*/  R2UR UR43, R23 ;  /* 0x00000000172b72ca */ /* 0x000fe200000e0000 */
[----:B------:R-:W-:Y:S01]  /*2370*/  UMOV UR9, UR65 ;  /* 0x0000004100097c82 */ /* 0x000fe20008000000 */
[----:B------:R-:W-:Y:S01]  /*2380*/  UMOV UR10, UR26 ;  /* 0x0000001a000a7c82 */ /* 0x000fe20008000000 */
[----:B------:R-:W-:Y:S01]  /*2390*/  R2UR UR52, R19 ;  /* 0x00000000133472ca */ /* 0x000fe200000e0000 */
[----:B------:R-:W-:Y:S01]  /*23a0*/  UMOV UR74, UR34 ;  /* 0x00000022004a7c82 */ /* 0x000fe20008000000 */
[----:B------:R-:W-:Y:S01]  /*23b0*/  R2UR UR53, R21 ;  /* 0x00000000153572ca */ /* 0x000fe200000e0000 */
[----:B------:R-:W-:Y:S01]  /*23c0*/  UMOV UR42, UR34 ;  /* 0x00000022002a7c82 */ /* 0x000fe20008000000 */
[----:B------:R5:W-:Y:S01]  /*23d0*/  UTMALDG.4D.IM2COL [UR24], [UR20], UR16 ;  /* 0x00000018140073b4 */ /* 0x000be20008058010 */
[----:B------:R-:W-:Y:S01]  /*23e0*/  UIADD3 UR8, UPT, UPT, UR18, 0x7400, URZ ;  /* 0x0000740012087890 */ /* 0x000fe2000fffe0ff */
[----:B------:R-:W-:Y:S01]  /*23f0*/  MOV.SPILL R39, UR51 ;  /* 0x0000003300277c02 */ /* 0x000fe20009000f00 */
[----:B------:R-:W-:Y:S01]  /*2400*/  UMOV UR12, UR44 ;  /* 0x0000002c000c7c82 */ /* 0x000fe20008000000 */
[----:B------:R-:W-:Y:S01]  /*2410*/  UMOV UR13, UR45 ;  /* 0x0000002d000d7c82 */ /* 0x000fe20008000000 */
[----:B------:R-:W-:Y:S01]  /*2420*/  R2UR UR51, R20 ;  /* 0x00000000143372ca */ /* 0x000fe200000e0000 */
[----:B------:R-:W-:Y:S01]  /*2430*/  UMOV UR11, UR43 ;  /* 0x0000002b000b7c82 */ /* 0x000fe20008000000 */
[----:B------:R-:W-:Y:S01]  /*2440*/  UIADD3 UR48, UPT, UPT, UR18, 0x7800, URZ ;  /* 0x0000780012307890 */ /* 0x000fe2000fffe0ff */
[----:B------:R1:W-:Y:S01]  /*2450*/  UTMALDG.4D.IM2COL [UR40], [UR20], UR16 ;  /* 0x00000028140073b4 */ /* 0x0003e20008058010 */
[----:B------:R-:W-:Y:S01]  /*2460*/  UMOV UR50, UR34 ;  /* 0x0000002200327c82 */ /* 0x000fe20008000000 */
[----:B------:R-:W-:Y:S01]  /*2470*/  UIADD3 UR6, UP0, UPT, UR36, 0x180, URZ ;  /* 0x0000018024067890 */ /* 0x000fe2000ff1e0ff */
[----:B------:R-:W-:Y:S01]  /*2480*/  MOV.SPILL R35, UR47 ;  /* 0x0000002f00237c02 */ /* 0x000fe20009000f00 */
[----:B------:R-:W-:Y:S01]  /*2490*/  UMOV UR32, 0x0 ;  /* 0x0000000000207882 */ /* 0x000fe20000000000 */
[----:B------:R-:W-:Y:S01]  /*24a0*/  UMOV UR33, 0x10000000 ;  /* 0x1000000000217882 */ /* 0x000fe20000000000 */
[----:B------:R-:W-:Y:S01]  /*24b0*/  UIADD3.X UR7, UPT, UPT, URZ, UR37, URZ, UP0, !UPT ;  /* 0x00000025ff077290 */ /* 0x000fe200087fe4ff */
[----:B------:R-:W-:Y:S01]  /*24c0*/  R2UR.FILL UR47, R35 ;  /* 0x00000000232f72ca */ /* 0x000fe200004e0000 */
[----:B------:R1:W-:Y:S01]  /*24d0*/  UTMALDG.4D.IM2COL [UR8], [UR20], UR16 ;  /* 0x00000008140073b4 */ /* 0x0003e20008058010 */
[----:B------:R-:W-:Y:S01]  /*24e0*/  UMOV UR17, UR65 ;  /* 0x0000004100117c82 */ /* 0x000fe20008000000 */
[----:B------:R-:W-:Y:S01]  /*24f0*/  UIADD3 UR72, UPT, UPT, UR18, 0x1f000, URZ ;  /* 0x0001f00012487890 */ /* 0x000fe2000fffe0ff */
[----:B------:R-:W-:Y:S01]  /*2500*/  MOV.SPILL R33, UR71 ;  /* 0x0000004700217c02 */ /* 0x000fe20009000f00 */
[----:B------:R-:W-:Y:S01]  /*2510*/  UMOV UR49, UR17 ;  /* 0x0000001100317c82 */ /* 0x000fe20008000000 */
[----:B------:R-:W-:Y:S01]  /*2520*/  UIADD3 UR56, UPT, UPT, UR18, 0x20000, URZ ;  /* 0x0002000012387890 */ /* 0x000fe2000fffe0ff */
[----:B------:R-:W-:Y:S01]  /*2530*/  MOV.SPILL R40, UR54 ;  /* 0x0000003600287c02 */ /* 0x000fe20009000f00 */
[----:B------:R1:W-:Y:S01]  /*2540*/  UTMALDG.4D.IM2COL [UR48], [UR20], UR16 ;  /* 0x00000030140073b4 */ /* 0x0003e20008058010 */
[----:B------:R-:W-:Y:S02]  /*2550*/  R2UR.FILL UR71, R33 ;  /* 0x00000000214772ca */ /* 0x000fe400004e0000 */
[----:B------:R-:W-:Y:S02]  /*2560*/  R2UR.FILL UR54, R40 ;  /* 0x00000000283672ca */ /* 0x000fe400004e0000 */
[----:B----4-:R-:W-:Y:S02]  /*2570*/  MOV.SPILL R31, UR70 ;  /* 0x00000046001f7c02 */ /* 0x010fe40009000f00 */
[----:B---3--:R-:W-:Y:S01]  /*2580*/  R2UR UR68, R16 ;  /* 0x00000000104472ca */ /* 0x008fe200000e0000 */
[----:B------:R-:W-:Y:S01]  /*2590*/  UIADD3 UR64, UPT, UPT, UR18, 0x8000, URZ ;  /* 0x0000800012407890 */ /* 0x000fe2000fffe0ff */
[----:B------:R-:W-:Y:S01]  /*25a0*/  R2UR UR69, R18 ;  /* 0x00000000124572ca */ /* 0x000fe200000e0000 */
[----:B------:R-:W-:Y:S01]  /*25b0*/  UMOV UR65, UR17 ;  /* 0x0000001100417c82 */ /* 0x000fe20008000000 */
[----:B------:R-:W-:Y:S01]  /*25c0*/  R2UR UR67, R17 ;  /* 0x00000000114372ca */ /* 0x000fe200000e0000 */
[----:B------:R-:W-:Y:S01]  /*25d0*/  UMOV UR66, UR34 ;  /* 0x0000002200427c82 */ /* 0x000fe20008000000 */
[----:B------:R-:W-:Y:S01]  /*25e0*/  MOV.SPILL R34, UR46 ;  /* 0x0000002e00227c02 */ /* 0x000fe20009000f00 */
[----:B-----5:R-:W-:Y:S01]  /*25f0*/  UIADD3 UR24, UPT, UPT, UR18, 0x7c00, URZ ;  /* 0x00007c0012187890 */ /* 0x020fe2000fffe0ff */
[----:B------:R-:W-:Y:S01]  /*2600*/  MOV.SPILL R41, UR55 ;  /* 0x0000003700297c02 */ /* 0x000fe20009000f00 */
[----:B------:R-:W-:Y:S01]  /*2610*/  UMOV UR25, UR17 ;  /* 0x0000001100197c82 */ /* 0x000fe20008000000 */
[----:B------:R-:W-:Y:S01]  /*2620*/  UMOV UR28, UR52 ;  /* 0x00000034001c7c82 */ /* 0x000fe20008000000 */
[----:B------:R-:W-:Y:S01]  /*2630*/  UMOV UR29, UR53 ;  /* 0x00000035001d7c82 */ /* 0x000fe20008000000 */
[----:B------:R-:W-:Y:S01]  /*2640*/  UMOV UR27, UR51 ;  /* 0x00000033001b7c82 */ /* 0x000fe20008000000 */
[----:B------:R-:W-:Y:S02]  /*2650*/  R2UR.FILL UR55, R41 ;  /* 0x00000000293772ca */ /* 0x000fe400004e0000 */
[----:B-1----:R-:W-:Y:S01]  /*2660*/  R2UR UR44, R13 ;  /* 0x000000000d2c72ca */ /* 0x002fe200000e0000 */
[----:B------:R1:W-:Y:S01]  /*2670*/  UTMALDG.4D.IM2COL [UR24], [UR20], UR16 ;  /* 0x00000018140073b4 */ /* 0x0003e20008058010 */
[----:B------:R-:W-:Y:S01]  /*2680*/  R2UR UR45, R15 ;  /* 0x000000000f2d72ca */ /* 0x000fe200000e0000 */
[----:B------:R-:W-:Y:S01]  /*2690*/  UMOV UR41, UR17 ;  /* 0x0000001100297c82 */ /* 0x000fe20008000000 */
[----:B------:R-:W-:Y:S01]  /*26a0*/  R2UR UR43, R14 ;  /* 0x000000000e2b72ca */ /* 0x000fe200000e0000 */
[----:B------:R-:W-:Y:S01]  /*26b0*/  UIADD3 UR40, UPT, UPT, UR18, 0x8800, URZ ;  /* 0x0000880012287890 */ /* 0x000fe2000fffe0ff */
[----:B------:R-:W-:Y:S01]  /*26c0*/  R2UR.FILL UR46, R34 ;  /* 0x00000000222e72ca */ /* 0x000fe200004e0000 */
[----:B------:R-:W-:Y:S01]  /*26d0*/  UIADD3 UR8, UPT, UPT, UR18, 0x8400, URZ ;  /* 0x0000840012087890 */ /* 0x000fe2000fffe0ff */
[----:B------:R3:W-:Y:S01]  /*26e0*/  UTMALDG.4D.IM2COL [UR64], [UR20], UR16 ;  /* 0x00000040140073b4 */ /* 0x0007e20008058010 */
[----:B------:R-:W-:Y:S01]  /*26f0*/  UMOV UR9, UR17 ;  /* 0x0000001100097c82 */ /* 0x000fe20008000000 */
[----:B------:R-:W-:Y:S01]  /*2700*/  UMOV UR12, UR68 ;  /* 0x00000044000c7c82 */ /* 0x000fe20008000000 */
[----:B------:R-:W-:Y:S01]  /*2710*/  UMOV UR13, UR69 ;  /* 0x00000045000d7c82 */ /* 0x000fe20008000000 */
[----:B------:R-:W-:Y:S01]  /*2720*/  UMOV UR11, UR67 ;  /* 0x00000043000b7c82 */ /* 0x000fe20008000000 */
[----:B------:R-:W-:Y:S02]  /*2730*/  R2UR.FILL UR70, R31 ;  /* 0x000000001f4672ca */ /* 0x000fe400004e0000 */
[----:B------:R-:W-:Y:S01]  /*2740*/  R2UR UR52, R10 ;  /* 0x000000000a3472ca */ /* 0x000fe200000e0000 */
[----:B------:R4:W-:Y:S01]  /*2750*/  UTMALDG.4D.IM2COL [UR8], [UR20], UR16 ;  /* 0x00000008140073b4 */ /* 0x0009e20008058010 */
[----:B------:R-:W-:Y:S01]  /*2760*/  R2UR UR51, R11 ;  /* 0x000000000b3372ca */ /* 0x000fe200000e0000 */
[----:B------:R-:W-:Y:S01]  /*2770*/  UIADD3 UR48, UPT, UPT, UR18, 0x9000, URZ ;  /* 0x0000900012307890 */ /* 0x000fe2000fffe0ff */
[----:B------:R-:W-:Y:S01]  /*2780*/  R2UR UR53, R12 ;  /* 0x000000000c3572ca */ /* 0x000fe200000e0000 */
[----:B------:R5:W-:Y:S01]  /*2790*/  UTMALDG.4D.IM2COL [UR40], [UR20], UR16 ;  /* 0x00000028140073b4 */ /* 0x000be20008058010 */
[----:B-1----:R-:W-:Y:S01]  /*27a0*/  UIADD3 UR24, UPT, UPT, UR18, 0x8c00, URZ ;  /* 0x00008c0012187890 */ /* 0x002fe2000fffe0ff */
[----:B------:R-:W-:Y:S01]  /*27b0*/  UMOV UR28, UR44 ;  /* 0x0000002c001c7c82 */ /* 0x000fe20008000000 */
[----:B------:R-:W-:Y:S01]  /*27c0*/  UMOV UR29, UR45 ;  /* 0x0000002d001d7c82 */ /* 0x000fe20008000000 */
[----:B------:R-:W-:Y:S01]  /*27d0*/  UMOV UR27, UR43 ;  /* 0x0000002b001b7c82 */ /* 0x000fe20008000000 */
[----:B---3--:R-:W-:Y:S05]  /*27e0*/  R2UR UR68, R7 ;  /* 0x00000000074472ca */ /* 0x008fea00000e0000 */
[----:B------:R1:W-:Y:S01]  /*27f0*/  UTMALDG.4D.IM2COL [UR24], [UR20], UR16 ;  /* 0x00000018140073b4 */ /* 0x0003e20008058010 */
[----:B------:R-:W-:Y:S01]  /*2800*/  R2UR UR69, R9 ;  /* 0x00000000094572ca */ /* 0x000fe200000e0000 */
[----:B------:R-:W-:Y:S01]  /*2810*/  UIADD3 UR64, UPT, UPT, UR18, 0x9800, URZ ;  /* 0x0000980012407890 */ /* 0x000fe2000fffe0ff */
[----:B------:R-:W-:Y:S01]  /*2820*/  R2UR UR67, R8 ;  /* 0x00000000084372ca */ /* 0x000fe200000e0000 */
[----:B----4-:R-:W-:Y:S01]  /*2830*/  UIADD3 UR8, UPT, UPT, UR18, 0x9400, URZ ;  /* 0x0000940012087890 */ /* 0x010fe2000fffe0ff */
[----:B------:R3:W-:Y:S01]  /*2840*/  UTMALDG.4D.IM2COL [UR48], [UR20], UR16 ;  /* 0x00000030140073b4 */ /* 0x0007e20008058010 */
[----:B------:R-:W-:Y:S01]  /*2850*/  UMOV UR12, UR52 ;  /* 0x00000034000c7c82 */ /* 0x000fe20008000000 */
[----:B------:R-:W-:Y:S01]  /*2860*/  UMOV UR11, UR51 ;  /* 0x00000033000b7c82 */ /* 0x000fe20008000000 */
[----:B------:R-:W-:Y:S01]  /*2870*/  UMOV UR13, UR53 ;  /* 0x00000035000d7c82 */ /* 0x000fe20008000000 */
[----:B-----5:R-:W-:Y:S04]  /*2880*/  R2UR UR44, R4 ;  /* 0x00000000042c72ca */ /* 0x020fe800000e0000 */
        /* <DEDUP_REMOVED lines=9> */
[----:B---3--:R-:W-:Y:S05]  /*2920*/  R2UR.FILL UR51, R39 ;  /* 0x00000000273372ca */ /* 0x008fea00004e0000 */
[----:B------:R1:W-:Y:S01]  /*2930*/  UTMALDG.4D.IM2COL [UR24], [UR20], UR16 ;  /* 0x00000018140073b4 */ /* 0x0003e20008058010 */
[----:B------:R-:W-:Y:S02]  /*2940*/  UIADD3 UR48, UPT, UPT, UR18, 0x20800, URZ ;  /* 0x0002080012307890 */ /* 0x000fe4000fffe0ff */
[----:B----4-:R-:W-:Y:S01]  /*2950*/  UIADD3 UR8, UPT, UPT, UR18, 0xa400, URZ ;  /* 0x0000a40012087890 */ /* 0x010fe2000fffe0ff */
[----:B------:R3:W-:Y:S01]  /*2960*/  UTMALDG.4D.IM2COL [UR40], [UR20], UR16 ;  /* 0x00000028140073b4 */ /* 0x0007e20008058010 */
[----:B------:R-:W-:Y:S01]  /*2970*/  UMOV UR12, UR44 ;  /* 0x0000002c000c7c82 */ /* 0x000fe20008000000 */
[----:B------:R-:W-:Y:S01]  /*2980*/  UMOV UR11, UR43 ;  /* 0x0000002b000b7c82 */ /* 0x000fe20008000000 */
[----:B------:R-:W-:Y:S01]  /*2990*/  UMOV UR13, UR45 ;  /* 0x0000002d000d7c82 */ /* 0x000fe20008000000 */
[----:B-----5:R-:W-:Y:S04]  /*29a0*/  R2UR.FILL UR69, R38 ;  /* 0x00000000264572ca */ /* 0x020fe800004e0000 */
[----:B------:R4:W-:Y:S01]  /*29b0*/  UTMALDG.4D.IM2COL [UR8], [UR20], UR16 ;  /* 0x00000008140073b4 */ /* 0x0009e20008058010 */
[----:B------:R-:W-:Y:S01]  /*29c0*/  R2UR.FILL UR68, R37 ;  /* 0x00000000254472ca */ /* 0x000fe200004e0000 */
[----:B------:R-:W-:Y:S01]  /*29d0*/  UIADD3 UR64, UPT, UPT, UR18, 0x1e800, URZ ;  /* 0x0001e80012407890 */ /* 0x000fe2000fffe0ff */
[----:B------:R-:W-:Y:S01]  /*29e0*/  R2UR.FILL UR67, R36 ;  /* 0x00000000244372ca */ /* 0x000fe200004e0000 */
[----:B-1----:R-:W-:Y:S10]  /*29f0*/  UIADD3 UR24, UPT, UPT, UR18, 0x1ec00, URZ ;  /* 0x0001ec0012187890 */ /* 0x002ff4000fffe0ff */
[----:B------:R-:W-:Y:S01]  /*2a00*/  UMOV UR28, UR68 ;  /* 0x00000044001c7c82 */ /* 0x000fe20008000000 */
[----:B------:R-:W-:Y:S01]  /*2a10*/  UMOV UR29, UR69 ;  /* 0x00000045001d7c82 */ /* 0x000fe20008000000 */
[----:B------:R-:W-:Y:S01]  /*2a20*/  UMOV UR27, UR67 ;  /* 0x00000043001b7c82 */ /* 0x000fe20008000000 */
[----:B---3--:R-:W-:Y:S01]  /*2a30*/  R2UR.FILL UR43, R32 ;  /* 0x00000000202b72ca */ /* 0x008fe200004e0000 */
[----:B------:R-:W-:Y:S01]  /*2a40*/  UIADD3 UR40, UPT, UPT, UR18, 0x21000, URZ ;  /* 0x0002100012287890 */ /* 0x000fe2000fffe0ff */
[----:B----4-:R-:W-:Y:S01]  /*2a50*/  UMOV UR16, UR17 ;  /* 0x0000001100107c82 */ /* 0x010fe20008000000 */
[----:B------:R-:W-:Y:S01]  /*2a60*/  UMOV UR17, UR68 ;  /* 0x0000004400117c82 */ /* 0x000fe20008000000 */
[----:B------:R-:W-:Y:S01]  /*2a70*/  UMOV UR65, UR16 ;  /* 0x0000001000417c82 */ /* 0x000fe20008000000 */
[----:B------:R-:W-:Y:S01]  /*2a80*/  UMOV UR76, UR17 ;  /* 0x00000011004c7c82 */ /* 0x000fe20008000000 */
[----:B------:R1:W-:Y:S01]  /*2a90*/  UTMALDG.4D [UR64], [UR6], desc[UR32] ;  /* 0x00002040060075b4 */ /* 0x0003e20008019000 */
[----:B------:R-:W-:Y:S01]  /*2aa0*/  UMOV UR25, UR16 ;  /* 0x0000001000197c82 */ /* 0x000fe20008000000 */
[----:B------:R-:W-:Y:S01]  /*2ab0*/  UMOV UR12, UR17 ;  /* 0x00000011000c7c82 */ /* 0x000fe20008000000 */
[----:B------:R-:W-:Y:S01]  /*2ac0*/  UMOV UR73, UR16 ;  /* 0x0000001000497c82 */ /* 0x000fe20008000000 */
[----:B------:R-:W-:Y:S01]  /*2ad0*/  UIADD3 UR8, UPT, UPT, UR18, 0x1f400, URZ ;  /* 0x0001f40012087890 */ /* 0x000fe2000fffe0ff */
[----:B------:R-:W-:Y:S01]  /*2ae0*/  UMOV UR9, UR16 ;  /* 0x0000001000097c82 */ /* 0x000fe20008000000 */
[----:B------:R-:W-:Y:S01]  /*2af0*/  UMOV UR11, UR75 ;  /* 0x0000004b000b7c82 */ /* 0x000fe20008000000 */
[----:B------:R3:W-:Y:S01]  /*2b00*/  UTMALDG.4D [UR24], [UR6], desc[UR32] ;  /* 0x00002018060075b4 */ /* 0x0007e20008019000 */
[----:B------:R-:W-:Y:S01]  /*2b10*/  UMOV UR10, UR69 ;  /* 0x00000045000a7c82 */ /* 0x000fe20008000000 */
[----:B------:R-:W-:Y:S01]  /*2b20*/  UMOV UR57, UR16 ;  /* 0x0000001000397c82 */ /* 0x000fe20008000000 */
[----:B------:R-:W-:Y:S01]  /*2b30*/  UMOV UR77, UR10 ;  /* 0x0000000a004d7c82 */ /* 0x000fe20008000000 */
[----:B------:R-:W-:Y:S01]  /*2b40*/  UMOV UR49, UR16 ;  /* 0x0000001000317c82 */ /* 0x000fe20008000000 */
[----:B------:R-:W-:Y:S01]  /*2b50*/  UMOV UR41, UR16 ;  /* 0x0000001000297c82 */ /* 0x000fe20008000000 */
[----:B------:R4:W-:Y:S01]  /*2b60*/  UTMALDG.4D [UR72], [UR6], desc[UR32] ;  /* 0x00002048060075b4 */ /* 0x0009e20008019000 */
[----:B-1----:R-:W-:Y:S01]  /*2b70*/  R2UR.FILL UR67, R30 ;  /* 0x000000001e4372ca */ /* 0x002fe200004e0000 */
[----:B------:R-:W-:Y:S01]  /*2b80*/  UIADD3 UR64, UPT, UPT, UR18, 0x1f800, URZ ;  /* 0x0001f80012407890 */ /* 0x000fe2000fffe0ff */
[----:B------:R-:W-:Y:S01]  /*2b90*/  UMOV UR68, UR17 ;  /* 0x0000001100447c82 */ /* 0x000fe20008000000 */
[----:B---3--:R-:W-:Y:S01]  /*2ba0*/  UIADD3 UR24, UPT, UPT, UR18, 0x1fc00, URZ ;  /* 0x0001fc0012187890 */ /* 0x008fe2000fffe0ff */
[----:B------:R-:W-:Y:S09]  /*2bb0*/  UMOV UR28, UR17 ;  /* 0x00000011001c7c82 */ /* 0x000ff20008000000 */
[----:B------:R-:W-:Y:S01]  /*2bc0*/  UMOV UR27, UR67 ;  /* 0x00000043001b7c82 */ /* 0x000fe20008000000 */
[----:B----4-:R-:W-:Y:S01]  /*2bd0*/  UMOV UR74, UR10 ;  /* 0x0000000a004a7c82 */ /* 0x010fe20008000000 */
[----:B------:R-:W-:Y:S01]  /*2be0*/  UMOV UR72, 0x0 ;  /* 0x0000000000487882 */ /* 0x000fe20000000000 */
[----:B------:R-:W-:Y:S01]  /*2bf0*/  UMOV UR13, UR74 ;  /* 0x0000004a000d7c82 */ /* 0x000fe20008000000 */
[----:B------:R-:W-:Y:S01]  /*2c00*/  UMOV UR73, 0x10000000 ;  /* 0x1000000000497882 */ /* 0x000fe20000000000 */
[----:B------:R-:W-:Y:S01]  /*2c10*/  UMOV UR10, UR26 ;  /* 0x0000001a000a7c82 */ /* 0x000fe20008000000 */
[----:B------:R-:W-:Y:S01]  /*2c20*/  USHF.L.U32 UR76, UR47, 0x6, URZ ;  /* 0x000000062f4c7899 */ /* 0x000fe200080006ff */
[----:B------:R1:W-:Y:S01]  /*2c30*/  UTMALDG.4D [UR8], [UR6], desc[UR72] ;  /* 0x00004808060075b4 */ /* 0x0003e20008019000 */
[----:B------:R-:W-:Y:S01]  /*2c40*/  UMOV UR69, UR74 ;  /* 0x0000004a00457c82 */ /* 0x000fe20008000000 */
[----:B------:R-:W-:Y:S01]  /*2c50*/  UMOV UR29, UR74 ;  /* 0x0000004a001d7c82 */ /* 0x000fe20008000000 */
[----:B------:R-:W-:Y:S01]  /*2c60*/  UMOV UR61, UR74 ;  /* 0x0000004a003d7c82 */ /* 0x000fe20008000000 */
[----:B------:R-:W-:Y:S01]  /*2c70*/  UMOV UR53, UR74 ;  /* 0x0000004a00357c82 */ /* 0x000fe20008000000 */
[----:B------:R-:W-:Y:S01]  /*2c80*/  UMOV UR45, UR74 ;  /* 0x0000004a002d7c82 */ /* 0x000fe20008000000 */
[----:B------:R-:W-:Y:S01]  /*2c90*/  UMOV UR66, UR76 ;  /* 0x0000004c00427c82 */ /* 0x000fe20008000000 */
[----:B------:R-:W-:Y:S01]  /*2ca0*/  UMOV UR58, UR76 ;  /* 0x0000004c003a7c82 */ /* 0x000fe20008000000 */
[----:B------:R3:W-:Y:S01]  /*2cb0*/  UTMALDG.4D [UR64], [UR6], desc[UR72] ;  /* 0x00004840060075b4 */ /* 0x0007e20008019000 */
[----:B------:R-:W-:Y:S01]  /*2cc0*/  UMOV UR50, UR76 ;  /* 0x0000004c00327c82 */ /* 0x000fe20008000000 */
[----:B------:R-:W-:Y:S01]  /*2cd0*/  UMOV UR42, UR76 ;  /* 0x0000004c002a7c82 */ /* 0x000fe20008000000 */
[----:B------:R-:W-:Y:S01]  /*2ce0*/  UIADD3 UR32, UPT, UPT, UR18, 0x21800, URZ ;  /* 0x0002180012207890 */ /* 0x000fe2000fffe0ff */
[----:B------:R-:W-:Y:S01]  /*2cf0*/  R2UR UR77, R3 ;  /* 0x00000000034d72ca */ /* 0x000fe200000e0000 */
[----:B------:R-:W-:Y:S01]  /*2d00*/  UMOV UR33, UR16 ;  /* 0x0000001000217c82 */ /* 0x000fe20008000000 */
[----:B------:R-:W-:Y:S01]  /*2d10*/  UMOV UR37, UR74 ;  /* 0x0000004a00257c82 */ /* 0x000fe20008000000 */
[----:B------:R-:W-:Y:S01]  /*2d20*/  UMOV UR34, UR76 ;  /* 0x0000004c00227c82 */ /* 0x000fe20008000000 */
[----:B------:R4:W-:Y:S01]  /*2d30*/  UTMALDG.4D [UR24], [UR6], desc[UR72] ;  /* 0x00004818060075b4 */ /* 0x0009e20008019000 */
[----:B------:R-:W-:Y:S08]  /*2d40*/  UMOV UR21, UR74 ;  /* 0x0000004a00157c82 */ /* 0x000ff00008000000 */
[----:B------:R-:W-:Y:S06]  /*2d50*/  UIADD3 UR77, UPT, UPT, UR77, 0x1, URZ ;  /* 0x000000014d4d7890 */ /* 0x000fec000fffe0ff */
[----:B------:R-:W-:Y:S01]  /*2d60*/  IMAD.U32 R3, RZ, RZ, UR77 ;  /* 0x0000004dff037e24 */ /* 0x000fe2000f8e00ff */
[----:B-1----:R-:W-:Y:S01]  /*2d70*/  UIADD3 UR8, UPT, UPT, UR18, 0x20400, URZ ;  /* 0x0002040012087890 */ /* 0x002fe2000fffe0ff */
[----:B------:R-:W-:Y:S01]  /*2d80*/  UMOV UR11, UR59 ;  /* 0x0000003b000b7c82 */ /* 0x000fe20008000000 */
[----:B---3--:R-:W-:Y:S01]  /*2d90*/  UMOV UR69, UR17 ;  /* 0x0000001100457c82 */ /* 0x008fe20008000000 */
[----:B------:R-:W1:Y:S01]  /*2da0*/  LDCU UR17, c[0x0][0x38c] ;  /* 0x00007180ff1177ac */ /* 0x000e620008000800 */
[----:B------:R-:W-:Y:S01]  /*2db0*/  UMOV UR60, UR69 ;  /* 0x00000045003c7c82 */ /* 0x000fe20008000000 */
[----:B------:R-:W-:Y:S01]  /*2dc0*/  UMOV UR12, UR69 ;  /* 0x00000045000c7c82 */ /* 0x000fe20008000000 */
[----:B------:R-:W-:Y:S01]  /*2dd0*/  UTMALDG.4D [UR56], [UR6], desc[UR72] ;  /* 0x00004838060075b4 */ /* 0x000fe20008019000 */
[----:B------:R-:W-:Y:S01]  /*2de0*/  UMOV UR52, UR69 ;  /* 0x0000004500347c82 */ /* 0x000fe20008000000 */
[----:B----4-:R-:W-:Y:S01]  /*2df0*/  UIADD3 UR24, UPT, UPT, UR18, 0x20c00, URZ ;  /* 0x00020c0012187890 */ /* 0x010fe2000fffe0ff */
[----:B------:R-:W-:Y:S01]  /*2e00*/  UMOV UR27, UR51 ;  /* 0x00000033001b7c82 */ /* 0x000fe20008000000 */
[----:B------:R-:W-:Y:S01]  /*2e10*/  UMOV UR28, UR69 ;  /* 0x00000045001c7c82 */ /* 0x000fe20008000000 */
[----:B------:R-:W-:Y:S01]  /*2e20*/  UMOV UR44, UR69 ;  /* 0x00000045002c7c82 */ /* 0x000fe20008000000 */
[----:B------:R-:W-:Y:S01]  /*2e30*/  UMOV UR36, UR69 ;  /* 0x0000004500247c82 */ /* 0x000fe20008000000 */
[----:B------:R3:W-:Y:S01]  /*2e40*/  UTMALDG.4D [UR8], [UR6], desc[UR72] ;  /* 0x00004808060075b4 */ /* 0x0007e20008019000 */
[----:B------:R-:W-:Y:S01]  /*2e50*/  UMOV UR20, UR69 ;  /* 0x0000004500147c82 */ /* 0x000fe20008000000 */
[----:B------:R4:W-:Y:S02]  /*2e60*/  UTMALDG.4D [UR48], [UR6], desc[UR72] ;  /* 0x00004830060075b4 */ /* 0x0009e40008019000 */
[----:B------:R5:W-:Y:S01]  /*2e70*/  UTMALDG.4D [UR24], [UR6], desc[UR72] ;  /* 0x00004818060075b4 */ /* 0x000be20008019000 */
[----:B------:R2:W-:Y:S01]  /*2e80*/  UTMALDG.4D [UR40], [UR6], desc[UR72] ;  /* 0x00004828060075b4 */ /* 0x0005e20008019000 */
[----:B---3--:R-:W-:Y:S01]  /*2e90*/  UIADD3 UR8, UPT, UPT, UR18, 0x21400, URZ ;  /* 0x0002140012087890 */ /* 0x008fe2000fffe0ff */
[----:B------:R-:W-:Y:S01]  /*2ea0*/  UMOV UR11, UR43 ;  /* 0x0000002b000b7c82 */ /* 0x000fe20008000000 */
[----:B----4-:R-:W-:Y:S07]  /*2eb0*/  UIADD3 UR48, UPT, UPT, UR69, 0x1, URZ ;  /* 0x0000000145307890 */ /* 0x010fee000fffe0ff */
[----:B------:R3:W-:Y:S01]  /*2ec0*/  UTMALDG.4D [UR8], [UR6], desc[UR72] ;  /* 0x00004808060075b4 */ /* 0x0007e20008019000 */
[----:B-1----:R-:W-:Y:S03]  /*2ed0*/  UISETP.NE.AND UP1, UPT, UR48, UR17, UPT ;  /* 0x000000113000728c */ /* 0x002fe6000bf25270 */
[----:B------:R-:W-:Y:S01]  /*2ee0*/  UMOV UR17, UR16 ;  /* 0x0000001000117c82 */ /* 0x000fe20008000000 */
[----:B-----5:R-:W-:Y:S01]  /*2ef0*/  UIADD3 UR24, UPT, UPT, UR18, 0x21c00, URZ ;  /* 0x00021c0012187890 */ /* 0x020fe2000fffe0ff */
[----:B------:R-:W-:Y:S01]  /*2f00*/  UTMALDG.4D [UR32], [UR6], desc[UR72] ;  /* 0x00004820060075b4 */ /* 0x000fe20008019000 */
[----:B------:R-:W-:Y:S01]  /*2f10*/  UIADD3 UR16, UPT, UPT, UR18, 0x22000, URZ ;  /* 0x0002200012107890 */ /* 0x000fe2000fffe0ff */
[----:B------:R-:W-:Y:S01]  /*2f20*/  UMOV UR27, UR35 ;  /* 0x00000023001b7c82 */ /* 0x000fe20008000000 */
[----:B--2---:R-:W-:Y:S05]  /*2f30*/  UIADD3 UR40, UPT, UPT, UR74, 0x1, URZ ;  /* 0x000000014a287890 */ /* 0x004fea000fffe0ff */
[----:B------:R1:W-:Y:S01]  /*2f40*/  UTMALDG.4D [UR24], [UR6], desc[UR72] ;  /* 0x00004818060075b4 */ /* 0x0003e20008019000 */
[----:B------:R-:W-:Y:S04]  /*2f50*/  @UP1 UIADD3 UR40, UPT, UPT, UR74, URZ, URZ ;  /* 0x000000ff4a281290 */ /* 0x000fe8000fffe0ff */
[----:B------:R-:W-:Y:S02]  /*2f60*/  UISETP.NE.AND UP0, UPT, UR40, UR71, UPT ;  /* 0x000000472800728c */ /* 0x000fe4000bf05270 */
[----:B---3--:R-:W-:Y:S01]  /*2f70*/  UIADD3 UR8, UPT, UPT, UR18, 0x22400, URZ ;  /* 0x0002240012087890 */ /* 0x008fe2000fffe0ff */
[----:B------:R-:W-:Y:S02]  /*2f80*/  UMOV UR11, UR19 ;  /* 0x00000013000b7c82 */ /* 0x000fe40008000000 */
[----:B------:R-:W-:Y:S02]  /*2f90*/  UMOV UR18, UR76 ;  /* 0x0000004c00127c82 */ /* 0x000fe40008000000 */
[----:B------:R-:W-:Y:S04]  /*2fa0*/  UTMALDG.4D [UR16], [UR6], desc[UR72] ;  /* 0x00004810060075b4 */ /* 0x000fe80008019000 */
[----:B------:R2:W-:Y:S01]  /*2fb0*/  UTMALDG.4D [UR8], [UR6], desc[UR72] ;  /* 0x00004808060075b4 */ /* 0x0005e20008019000 */
[----:B-1----:R-:W-:Y:S02]  /*2fc0*/  UIADD3 UR24, UPT, UPT, UR47, 0x1, URZ ;  /* 0x000000012f187890 */ /* 0x002fe4000fffe0ff */
[----:B------:R-:W-:Y:S07]  /*2fd0*/  @UP0 UIADD3 UR24, UPT, UPT, UR47, URZ, URZ ;  /* 0x000000ff2f180290 */ /* 0x000fee000fffe0ff */
[----:B------:R-:W-:Y:S01]  /*2fe0*/  UMOV UR47, UR24 ;  /* 0x00000018002f7c82 */ /* 0x000fe20008000000 */
[----:B--2---:R-:W-:Y:S02]  /*2ff0*/  USEL UR6, UR40, URZ, UP0 ;  /* 0x000000ff28067287 */ /* 0x004fe40008000000 */
[----:B------:R-:W-:Y:S02]  /*3000*/  UISETP.NE.AND UP0, UPT, UR77, UR54, UPT ;  /* 0x000000364d00728c */ /* 0x000fe4000bf05270 */
[----:B------:R-:W-:Y:S02]  /*3010*/  USEL UR7, UR48, URZ, UP1 ;  /* 0x000000ff30077287 */ /* 0x000fe40008800000 */
[----:B------:R-:W-:Y:S04]  /*3020*/  IMAD.U32 R32, RZ, RZ, UR6 ;  /* 0x00000006ff207e24 */ /* 0x000fe8000f8e00ff */
[----:B------:R-:W-:Y:S01]  /*3030*/  IMAD.U32 R2, RZ, RZ, UR7 ;  /* 0x00000007ff027e24 */ /* 0x000fe2000f8e00ff */
[----:B------:R-:W-:Y:S06]  /*3040*/  BRA.U UP0, `(.L_x_22) ;  /* 0xffffffed00cc7547 */ /* 0x000fec000b83ffff */
.L_x_17:
[----:B------:R-:W-:Y:S01]  /*3050*/  ULEA UR4, UR55, UR22, 0x3 ;  /* 0x0000001637047291 */ /* 0x000fe2000f8e18ff */
[----:B------:R-:W-:Y:S01]  /*3060*/  MOV R3, UR62 ;  /* 0x0000003e00037c02 */ /* 0x000fe20008000f00 */
[----:B------:R-:W-:Y:S01]  /*3070*/  @!P1 SYNCS.ARRIVE.TRANS64.A1T0 RZ, [UR22+0x98], RZ ;  /* 0x000098ffffff99a7 */ /* 0x000fe20008100016 */
[----:B------:R-:W-:Y:S02]  /*3080*/  UISETP.GE.AND UP0, UPT, UR63, 0x1, UPT ;  /* 0x000000013f00788c */ /* 0x000fe4000bf06270 */
[----:B------:R-:W-:-:S04]  /*3090*/  SHF.L.U32 R3, R3, 0x1f, RZ ;  /* 0x0000001f03037819 */ /* 0x000fc800000006ff */
[----:B--2---:R1:W2:Y:S03]  /*30a0*/  SYNCS.PHASECHK.TRANS64.TRYWAIT P0, [UR4+0x30], R3 ;  /* 0x00003003ff0075a7 */ /* 0x0042a60008001104 */
[----:B------:R-:W-:Y:S05]  /*30b0*/  BRA.U !UP0, `(.L_x_23) ;  /* 0x0000001908ac7547 */ /* 0x000fea000b800000 */
[----:B------:R-:W3:Y:S01]  /*30c0*/  LDCU.128 UR12, c[0x0][0x480] ;  /* 0x00009000ff0c77ac */ /* 0x000ee20008000c00 */
[----:B------:R-:W-:Y:S01]  /*30d0*/  R2UR UR49, R29 ;  /* 0x000000001d3172ca */ /* 0x000fe200000e0000 */
[----:B------:R-:W-:Y:S01]  /*30e0*/  IMAD.U32 R28, RZ, RZ, UR63 ;  /* 0x0000003fff1c7e24 */ /* 0x000fe2000f8e00ff */
[----:B------:R-:W4:Y:S01]  /*30f0*/  LDCU.64 UR4, c[0x0][0x490] ;  /* 0x00009200ff0477ac */ /* 0x000f220008000a00 */
[----:B------:R-:W-:Y:S01]  /*3100*/  UIADD3 UR54, UPT, UPT, UR63, UR54, URZ ;  /* 0x000000363f367290 */ /* 0x000fe2000fffe0ff */
[----:B------:R-:W1:Y:S09]  /*3110*/  LDCU UR71, c[0x0][0x390] ;  /* 0x00007200ff4777ac */ /* 0x000e720008000800 */
[----:B------:R-:W-:-:S02]  /*3120*/  UIADD3 UR29, UPT, UPT, UR49, 0x8, URZ ;  /* 0x00000008311d7890 */ /* 0x000fc4000fffe0ff */
[----:B------:R-:W-:Y:S02]  /*3130*/  UIADD3 UR27, UPT, UPT, UR49, 0x18, URZ ;  /* 0x00000018311b7890 */ /* 0x000fe4000fffe0ff */
[----:B------:R-:W-:Y:S02]  /*3140*/  UIADD3 UR25, UPT, UPT, UR49, 0x28, URZ ;  /* 0x0000002831197890 */ /* 0x000fe4000fffe0ff */
[----:B---3--:R-:W-:Y:S02]  /*3150*/  UIMAD.WIDE.U32 UR6, UR29, UR13, URZ ;  /* 0x0000000d1d0672a5 */ /* 0x008fe4000f8e00ff */
        /* <DEDUP_REMOVED lines=25> */
[----:B----4-:R-:W-:Y:S02]  /*32f0*/  UIMAD.WIDE.U32 UR44, UR18, UR4, URZ ;  /* 0x00000004122c72a5 */ /* 0x010fe4000f8e00ff */
        /* <DEDUP_REMOVED lines=23> */
[----:B------:R-:W3:Y:S01]  /*3470*/  LDCU.64 UR8, c[0x0][0x4b0] ;  /* 0x00009600ff0877ac */ /* 0x000ee20008000a00 */
[----:B------:R-:W3:Y:S01]  /*3480*/  LDCU.64 UR6, c[0x0][0x4d0] ;  /* 0x00009a00ff0677ac */ /* 0x000ee20008000a00 */
        /* <DEDUP_REMOVED lines=18> */
[----:B------:R-:W-:Y:S02]  /*35b0*/  USEL UR48, UR17, UR35, !UP0 ;  /* 0x0000002311307287 */ /* 0x000fe4000c000000 */
[----:B------:R-:W-:-:S02]  /*35c0*/  UIMAD UR24, UR12, UR40, UR24 ;  /* 0x000000280c1872a4 */ /* 0x000fc4000f8e0218 */
[----:B------:R-:W-:Y:S01]  /*35d0*/  USEL UR49, UR18, UR36, !UP0 ;  /* 0x0000002412317287 */ /* 0x000fe2000c000000 */
[----:B------:R-:W-:Y:S01]  /*35e0*/  IMAD.U32 R18, RZ, RZ, UR37 ;  /* 0x00000025ff127e24 */ /* 0x000fe2000f8e00ff */
[----:B------:R-:W-:Y:S01]  /*35f0*/  USEL UR45, UR16, UR34, !UP0 ;  /* 0x00000022102d7287 */ /* 0x000fe2000c000000 */
[----:B------:R-:W-:Y:S01]  /*3600*/  IMAD.U32 R14, RZ, RZ, UR48 ;  /* 0x00000030ff0e7e24 */ /* 0x000fe2000f8e00ff */
[----:B------:R-:W-:Y:S02]  /*3610*/  UIADD3 UR36, UPT, UPT, -UR37, URZ, URZ ;  /* 0x000000ff25247290 */ /* 0x000fe4000fffe1ff */
[----:B------:R-:W-:Y:S01]  /*3620*/  UIADD3 UR34, UPT, UPT, -UR48, URZ, URZ ;  /* 0x000000ff30227290 */ /* 0x000fe2000fffe1ff */
[----:B------:R-:W-:Y:S01]  /*3630*/  MOV R16, UR49 ;  /* 0x0000003100107c02 */ /* 0x000fe20008000f00 */
[----:B---3--:R-:W-:Y:S01]  /*3640*/  UIMAD UR32, UR32, UR8, UR6 ;  /* 0x00000008202072a4 */ /* 0x008fe2000f8e0206 */
[----:B------:R-:W-:Y:S01]  /*3650*/  MOV R12, UR45 ;  /* 0x0000002d000c7c02 */ /* 0x000fe20008000f00 */
[----:B------:R-:W-:-:S02]  /*3660*/  UIMAD UR29, UR29, UR8, UR6 ;  /* 0x000000081d1d72a4 */ /* 0x000fc4000f8e0206 */
[----:B------:R-:W-:Y:S02]  /*3670*/  UIMAD UR28, UR28, UR8, UR6 ;  /* 0x000000081c1c72a4 */ /* 0x000fe4000f8e0206 */
        /* <DEDUP_REMOVED lines=10> */
[----:B------:R-:W-:Y:S01]  /*3720*/  USEL UR43, UR14, UR19, !UP0 ;  /* 0x000000130e2b7287 */ /* 0x000fe2000c000000 */
[----:B------:R-:W-:Y:S01]  /*3730*/  MOV R7, UR25 ;  /* 0x0000001900077c02 */ /* 0x000fe20008000f00 */
[----:B------:R-:W-:Y:S01]  /*3740*/  UIMAD UR21, UR15, UR36, UR21 ;  /* 0x000000240f1572a4 */ /* 0x000fe2000f8e0215 */
[----:B------:R-:W-:Y:S01]  /*3750*/  IMAD.U32 R5, RZ, RZ, UR20 ;  /* 0x00000014ff057e24 */ /* 0x000fe2000f8e00ff */
[----:B------:R-:W-:Y:S01]  /*3760*/  UIMAD UR17, UR15, UR34, UR17 ;  /* 0x000000220f1172a4 */ /* 0x000fe2000f8e0211 */
[----:B-1----:R-:W-:Y:S01]  /*3770*/  MOV R3, UR6 ;  /* 0x0000000600037c02 */ /* 0x002fe20008000f00 */
[----:B------:R-:W-:Y:S01]  /*3780*/  USEL UR44, UR13, UR33, !UP0 ;  /* 0x000000210d2c7287 */ /* 0x000fe2000c000000 */
[----:B------:R-:W-:Y:S01]  /*3790*/  MOV R8, UR43 ;  /* 0x0000002b00087c02 */ /* 0x000fe20008000f00 */
[----:B------:R-:W-:-:S02]  /*37a0*/  USEL UR4, UR11, UR4, !UP0 ;  /* 0x000000040b047287 */ /* 0x000fc4000c000000 */
[----:B------:R-:W-:Y:S02]  /*37b0*/  UIADD3 UR33, UPT, UPT, -UR45, URZ, URZ ;  /* 0x000000ff2d217290 */ /* 0x000fe4000fffe1ff */
[----:B------:R-:W-:Y:S01]  /*37c0*/  UIADD3 UR12, UPT, UPT, -UR43, URZ, URZ ;  /* 0x000000ff2b0c7290 */ /* 0x000fe2000fffe1ff */
[----:B------:R-:W-:Y:S01]  /*37d0*/  IMAD.U32 R10, RZ, RZ, UR44 ;  /* 0x0000002cff0a7e24 */ /* 0x000fe2000f8e00ff */
[----:B------:R-:W-:Y:S01]  /*37e0*/  UIMAD UR8, UR21, UR9, UR7 ;  /* 0x00000009150872a4 */ /* 0x000fe2000f8e0207 */
[----:B------:R-:W-:Y:S01]  /*37f0*/  IMAD.U32 R6, RZ, RZ, UR4 ;  /* 0x00000004ff067e24 */ /* 0x000fe2000f8e00ff */
[----:B------:R-:W-:Y:S02]  /*3800*/  UIMAD UR6, UR17, UR9, UR7 ;  /* 0x00000009110672a4 */ /* 0x000fe4000f8e0207 */
[----:B------:R-:W-:Y:S02]  /*3810*/  USEL UR42, UR10, UR5, !UP0 ;  /* 0x000000050a2a7287 */ /* 0x000fe4000c000000 */
[----:B------:R-:W-:Y:S01]  /*3820*/  UIMAD UR16, UR15, UR33, UR16 ;  /* 0x000000210f1072a4 */ /* 0x000fe2000f8e0210 */
[----:B------:R-:W-:Y:S01]  /*3830*/  IMAD.U32 R26, RZ, RZ, UR8 ;  /* 0x00000008ff1a7e24 */ /* 0x000fe2000f8e00ff */
[----:B------:R-:W-:Y:S01]  /*3840*/  UIMAD UR12, UR15, UR12, UR14 ;  /* 0x0000000c0f0c72a4 */ /* 0x000fe2000f8e020e */
[----:B------:R-:W-:Y:S01]  /*3850*/  IMAD.U32 R24, RZ, RZ, UR6 ;  /* 0x00000006ff187e24 */ /* 0x000fe2000f8e00ff */
[----:B------:R-:W-:Y:S01]  /*3860*/  UIADD3 UR5, UPT, UPT, -UR4, URZ, URZ ;  /* 0x000000ff04057290 */ /* 0x000fe2000fffe1ff */
[----:B------:R-:W-:Y:S01]  /*3870*/  MOV R4, UR42 ;  /* 0x0000002a00047c02 */ /* 0x000fe20008000f00 */
[----:B------:R-:W-:-:S02]  /*3880*/  UIADD3 UR35, UPT, UPT, -UR49, URZ, URZ ;  /* 0x000000ff31237290 */ /* 0x000fc4000fffe1ff */
[----:B------:R-:W-:Y:S02]  /*3890*/  UIADD3 UR19, UPT, UPT, -UR44, URZ, URZ ;  /* 0x000000ff2c137290 */ /* 0x000fe4000fffe1ff */
[----:B------:R-:W-:Y:S02]  /*38a0*/  UIADD3 UR4, UPT, UPT, -UR42, URZ, URZ ;  /* 0x000000ff2a047290 */ /* 0x000fe4000fffe1ff */
[----:B------:R-:W-:Y:S02]  /*38b0*/  UIMAD UR8, UR16, UR9, UR7 ;  /* 0x00000009100872a4 */ /* 0x000fe4000f8e0207 */
[----:B------:R-:W-:Y:S02]  /*38c0*/  UIMAD UR6, UR12, UR9, UR7 ;  /* 0x000000090c0672a4 */ /* 0x000fe4000f8e0207 */
[----:B------:R-:W-:Y:S02]  /*38d0*/  UIMAD UR18, UR15, UR35, UR18 ;  /* 0x000000230f1272a4 */ /* 0x000fe4000f8e0212 */
[----:B------:R-:W-:Y:S01]  /*38e0*/  UIMAD UR13, UR15, UR19, UR13 ;  /* 0x000000130f0d72a4 */ /* 0x000fe2000f8e020d */
[----:B------:R-:W-:Y:S01]  /*38f0*/  MOV R23, UR8 ;  /* 0x0000000800177c02 */ /* 0x000fe20008000f00 */
[----:B------:R-:W-:Y:S01]  /*3900*/  UIMAD UR11, UR15, UR5, UR11 ;  /* 0x000000050f0b72a4 */ /* 0x000fe2000f8e020b */
[----:B------:R-:W-:Y:S01]  /*3910*/  MOV R21, UR6 ;  /* 0x0000000600157c02 */ /* 0x000fe20008000f00 */
[----:B------:R-:W-:-:S02]  /*3920*/  UIMAD UR10, UR15, UR4, UR10 ;  /* 0x000000040f0a72a4 */ /* 0x000fc4000f8e020a */
[----:B------:R-:W-:Y:S02]  /*3930*/  UIMAD UR18, UR18, UR9, UR7 ;  /* 0x00000009121272a4 */ /* 0x000fe4000f8e0207 */
[----:B------:R-:W-:Y:S02]  /*3940*/  UIMAD UR13, UR13, UR9, UR7 ;  /* 0x000000090d0d72a4 */ /* 0x000fe4000f8e0207 */
[----:B------:R-:W-:Y:S02]  /*3950*/  UIMAD UR8, UR11, UR9, UR7 ;  /* 0x000000090b0872a4 */ /* 0x000fe4000f8e0207 */
[----:B------:R-:W-:Y:S01]  /*3960*/  UIMAD UR6, UR10, UR9, UR7 ;  /* 0x000000090a0672a4 */ /* 0x000fe2000f8e0207 */
[----:B------:R-:W-:Y:S01]  /*3970*/  MOV R25, UR18 ;  /* 0x0000001200197c02 */ /* 0x000fe20008000f00 */
[----:B------:R-:W-:Y:S01]  /*3980*/  IMAD.U32 R22, RZ, RZ, UR13 ;  /* 0x0000000dff167e24 */ /* 0x000fe2000f8e00ff */
[----:B------:R-:W1:Y:S01]  /*3990*/  LDCU.64 UR14, c[0x0][0x4b8] ;  /* 0x00009700ff0e77ac */ /* 0x000e620008000a00 */
[----:B------:R-:W-:-:S02]  /*39a0*/  IMAD.U32 R20, RZ, RZ, UR8 ;  /* 0x00000008ff147e24 */ /* 0x000fc4000f8e00ff */
[----:B------:R-:W-:Y:S01]  /*39b0*/  MOV R19, UR6 ;  /* 0x0000000600137c02 */ /* 0x000fe20008000f00 */
[----:B------:R-:W3:Y:S01]  /*39c0*/  LDCU.64 UR4, c[0x0][0x4d8] ;  /* 0x00009b00ff0477ac */ /* 0x000ee20008000a00 */
[----:B------:R-:W-:Y:S02]  /*39d0*/  UIADD3 UR75, UPT, UPT, UR41, 0x8, URZ ;  /* 0x00000008294b7890 */ /* 0x000fe4000fffe0ff */
[----:B------:R-:W-:Y:S02]  /*39e0*/  UIADD3 UR67, UPT, UPT, UR41, 0x10, URZ ;  /* 0x0000001029437890 */ /* 0x000fe4000fffe0ff */
[----:B------:R-:W-:Y:S02]  /*39f0*/  UIADD3 UR59, UPT, UPT, UR41, 0x18, URZ ;  /* 0x00000018293b7890 */ /* 0x000fe4000fffe0ff */
[----:B------:R-:W-:Y:S02]  /*3a00*/  UIADD3 UR51, UPT, UPT, UR41, 0x20, URZ ;  /* 0x0000002029337890 */ /* 0x000fe4000fffe0ff */
[----:B------:R-:W-:-:S02]  /*3a10*/  UIADD3 UR43, UPT, UPT, UR41, 0x28, URZ ;  /* 0x00000028292b7890 */ /* 0x000fc4000fffe0ff */
[----:B------:R-:W-:Y:S02]  /*3a20*/  UIADD3 UR35, UPT, UPT, UR41, 0x30, URZ ;  /* 0x0000003029237890 */ /* 0x000fe4000fffe0ff */
[----:B------:R-:W-:-:S12]  /*3a30*/  UIADD3 UR19, UPT, UPT, UR41, 0x38, URZ ;  /* 0x0000003829137890 */ /* 0x000fd8000fffe0ff */
.L_x_28:
        /* <DEDUP_REMOVED lines=9> */
.L_x_24:
[----:B------:R-:W-:Y:S01]  /*3ad0*/  R2UR UR6, R33 ;  /* 0x00000000210672ca */ /* 0x000fe200000e0000 */
[----:B------:R-:W-:Y:S11]  /*3ae0*/  BSSY.RECONVERGENT B0, `(.L_x_26) ;  /* 0x0000005000007945 */ /* 0x000ff60003800200 */
[----:B------:R-:W-:Y:S01]  /*3af0*/  @!UPT UIADD3 URZ, UPT, UPT, URZ, URZ, URZ ;  /* 0x000000fffffff290 */ /* 0x000fe2000fffe0ff */
[----:B------:R4:W-:Y:S01]  /*3b00*/  @!P2 SYNCS.ARRIVE.TRANS64 RZ, [UR6], R30 ;  /* 0x0000001effffa9a7 */ /* 0x0009e20008000006 */
[----:B------:R-:W-:Y:S05]  /*3b10*/  @P3 BRA `(.L_x_27) ;  /* 0x0000000000043947 */ /* 0x000fea0003800000 */
[----:B-1-3--:R-:W-:Y:S05]  /*3b20*/  BPT.TRAP 0x1 ;  /* 0x000000040000795c */ /* 0x00afea0000300000 */
.L_x_27:
[----:B-1-3--:R-:W-:Y:S05]  /*3b30*/  BSYNC.RECONVERGENT B0 ;  /* 0x0000000000007941 */ /* 0x00afea0003800200 */
.L_x_26:
[----:B------:R-:W-:Y:S01]  /*3b40*/  R2UR UR32, R2 ;  /* 0x00000000022072ca */ /* 0x000fe200000e0000 */
[----:B------:R-:W1:Y:S01]  /*3b50*/  LDCU.64 UR44, c[0x0][0x348] ;  /* 0x00006900ff2c77ac */ /* 0x000e620008000a00 */
[----:B------:R-:W-:Y:S02]  /*3b60*/  R2UR UR17, R32 ;  /* 0x00000000201172ca */ /* 0x000fe400000e0000 */
[----:B------:R-:W-:Y:S01]  /*3b70*/  R2UR UR37, R18 ;  /* 0x00000000122572ca */ /* 0x000fe200000e0000 */
[----:B------:R-:W-:Y:S01]  /*3b80*/  UIADD3 UR9, UPT, UPT, UR55, 0x1, URZ ;  /* 0x0000000137097890 */ /* 0x000fe2000fffe0ff */
[----:B------:R-:W-:Y:S01]  /*3b90*/  MOV.SPILL R39, UR35 ;  /* 0x0000002300277c02 */ /* 0x000fe20009000f00 */
[----:B------:R-:W-:Y:S01]  /*3ba0*/  ULEA UR18, UR55, UR22, 0xe ;  /* 0x0000001637127291 */ /* 0x000fe2000f8e70ff */
[----:B------:R-:W-:Y:S01]  /*3bb0*/  R2UR UR33, R33 ;  /* 0x00000000212172ca */ /* 0x000fe200000e0000 */
[----:B------:R-:W-:Y:S01]  /*3bc0*/  UISETP.NE.AND UP0, UPT, UR9, 0x6, UPT ;  /* 0x000000060900788c */ /* 0x000fe2000bf05270 */
[----:B------:R-:W-:Y:S01]  /*3bd0*/  R2UR UR35, R17 ;  /* 0x00000000112372ca */ /* 0x000fe200000e0000 */
[----:B------:R-:W-:Y:S01]  /*3be0*/  USHF.L.U32 UR34, UR47, 0x6, URZ ;  /* 0x000000062f227899 */ /* 0x000fe200080006ff */
[----:B------:R-:W-:Y:S01]  /*3bf0*/  R2UR UR36, R26 ;  /* 0x000000001a2472ca */ /* 0x000fe200000e0000 */
[----:B------:R-:W-:Y:S01]  /*3c00*/  UIMAD UR7, UR32, UR14, UR4 ;  /* 0x0000000e200772a4 */ /* 0x000fe2000f8e0204 */
[----:B------:R-:W-:Y:S01]  /*3c10*/  MOV.SPILL R38, UR32 ;  /* 0x0000002000267c02 */ /* 0x000fe20009000f00 */
[----:B------:R-:W-:Y:S01]  /*3c20*/  USEL UR8, URZ, 0x1, UP0 ;  /* 0x00000001ff087887 */ /* 0x000fe20008000000 */
[----:B------:R-:W-:Y:S01]  /*3c30*/  MOV.SPILL R32, UR51 ;  /* 0x0000003300207c02 */ /* 0x000fe20009000f00 */
[----:B------:R-:W-:Y:S01]  /*3c40*/  UIMAD UR6, UR17, UR15, UR5 ;  /* 0x0000000f110672a4 */ /* 0x000fe2000f8e0205 */
[----:B------:R-:W-:Y:S01]  /*3c50*/  IMAD.U32 R2, RZ, RZ, UR37 ;  /* 0x00000025ff027e24 */ /* 0x000fe2000f8e00ff */
[----:B------:R-:W-:Y:S01]  /*3c60*/  ULOP3.LUT UR62, UR62, UR8, URZ, 0x3c, !UPT ;  /* 0x000000083e3e7292 */ /* 0x000fe2000f8e3cff */
[----:B--2---:R-:W-:Y:S01]  /*3c70*/  MOV.SPILL R29, UR67 ;  /* 0x00000043001d7c02 */ /* 0x004fe20009000f00 */
[----:B------:R-:W-:Y:S01]  /*3c80*/  USEL UR55, UR9, URZ, UP0 ;  /* 0x000000ff09377287 */ /* 0x000fe20008000000 */
[----:B------:R-:W-:Y:S01]  /*3c90*/  IMAD.U32 R37, RZ, RZ, UR33 ;  /* 0x00000021ff257e24 */ /* 0x000fe2000f8e00ff */
[----:B-1----:R-:W-:Y:S01]  /*3ca0*/  UIADD3 UR20, UP1, UPT, UR44, 0x80, URZ ;  /* 0x000000802c147890 */ /* 0x002fe2000ff3e0ff */
[----:B------:R-:W-:Y:S01]  /*3cb0*/  R2UR UR53, R2 ;  /* 0x00000000023572ca */ /* 0x000fe200000e0000 */
[----:B------:R-:W-:Y:S01]  /*3cc0*/  UPRMT UR9, UR7, 0x40, UR6 ;  /* 0x0000004007097896 */ /* 0x000fe20008000006 */
[----:B------:R-:W-:Y:S01]  /*3cd0*/  IMAD.U32 R2, RZ, RZ, UR62 ;  /* 0x0000003eff027e24 */ /* 0x000fe2000f8e00ff */
[----:B------:R-:W-:Y:S01]  /*3ce0*/  UIADD3.X UR21, UPT, UPT, URZ, UR45, URZ, UP1, !UPT ;  /* 0x0000002dff157290 */ /* 0x000fe20008ffe4ff */
[----:B------:R-:W-:Y:S01]  /*3cf0*/  IMAD.U32 R36, RZ, RZ, UR35 ;  /* 0x00000023ff247e24 */ /* 0x000fe2000f8e00ff */
[----:B------:R-:W-:Y:S01]  /*3d00*/  UIADD3 UR32, UPT, UPT, UR18, 0x6800, URZ ;  /* 0x0000680012207890 */ /* 0x000fe2000fffe0ff */
[----:B------:R-:W-:Y:S01]  /*3d10*/  IMAD.U32 R35, RZ, RZ, UR36 ;  /* 0x00000024ff237e24 */ /* 0x000fe2000f8e00ff */
[----:B------:R-:W-:Y:S01]  /*3d20*/  ULEA UR8, UR55, UR22, 0x3 ;  /* 0x0000001637087291 */ /* 0x000fe2000f8e18ff */
[----:B------:R-:W-:Y:S01]  /*3d30*/  SHF.L.U32 R42, R2, 0x1f, RZ ;  /* 0x0000001f022a7819 */ /* 0x000fe200000006ff */
[----:B------:R-:W-:Y:S01]  /*3d40*/  UPRMT UR16, UR9, 0x5410, URZ ;  /* 0x0000541009107896 */ /* 0x000fe200080000ff */
[----:B------:R-:W-:Y:S01]  /*3d50*/  R2UR UR49, R37 ;  /* 0x00000000253172ca */ /* 0x000fe200000e0000 */
[----:B------:R-:W-:Y:S01]  /*3d60*/  UIADD3 UR50, UPT, UPT, UR34, 0x20, URZ ;  /* 0x0000002022327890 */ /* 0x000fe2000fffe0ff */
[----:B------:R-:W-:Y:S01]  /*3d70*/  R2UR UR51, R36 ;  /* 0x00000000243372ca */ /* 0x000fe200000e0000 */
[----:B------:R-:W-:Y:S01]  /*3d80*/  UIADD3 UR48, UPT, UPT, UR18, 0x6c00, URZ ;  /* 0x00006c0012307890 */ /* 0x000fe2000fffe0ff */
[----:B------:R-:W-:Y:S01]  /*3d90*/  R2UR UR52, R35 ;  /* 0x00000000233472ca */ /* 0x000fe200000e0000 */
[----:B------:R-:W-:Y:S01]  /*3da0*/  UIADD3 UR64, UPT, UPT, UR18, 0x7000, URZ ;  /* 0x0000700012407890 */ /* 0x000fe2000fffe0ff */
[----:B------:R1:W2:Y:S01]  /*3db0*/  SYNCS.PHASECHK.TRANS64.TRYWAIT P0, [UR8+0x30], R42 ;  /* 0x0000302aff0075a7 */ /* 0x0002a20008001108 */
[----:B------:R-:W-:Y:S01]  /*3dc0*/  R2UR UR69, R16 ;  /* 0x00000000104572ca */ /* 0x000fe200000e0000 */
[----:B------:R3:W-:Y:S01]  /*3dd0*/  UTMALDG.4D.IM2COL [UR32], [UR20], UR16 ;  /* 0x00000020140073b4 */ /* 0x0007e20008058010 */
[----:B------:R-:W-:Y:S01]  /*3de0*/  R2UR UR67, R15 ;  /* 0x000000000f4372ca */ /* 0x000fe200000e0000 */
[----:B------:R-:W-:Y:S01]  /*3df0*/  UMOV UR77, UR17 ;  /* 0x00000011004d7c82 */ /* 0x000fe20008000000 */
[----:B------:R-:W-:Y:S01]  /*3e00*/  R2UR UR68, R25 ;  /* 0x00000000194472ca */ /* 0x000fe200000e0000 */
[----:B------:R-:W-:Y:S01]  /*3e10*/  UMOV UR65, UR33 ;  /* 0x0000002100417c82 */ /* 0x000fe20008000000 */
[----:B------:R-:W-:Y:S01]  /*3e20*/  R2UR UR61, R14 ;  /* 0x000000000e3d72ca */ /* 0x000fe200000e0000 */
[----:B------:R-:W-:Y:S01]  /*3e30*/  UMOV UR66, UR34 ;  /* 0x0000002200427c82 */ /* 0x000fe20008000000 */
[----:B------:R-:W-:Y:S01]  /*3e40*/  UIADD3 UR24, UPT, UPT, UR18, 0x7400, URZ ;  /* 0x0000740012187890 */ /* 0x000fe2000fffe0ff */
[----:B------:R-:W-:Y:S01]  /*3e50*/  R2UR UR60, R24 ;  /* 0x00000000183c72ca */ /* 0x000fe200000e0000 */
[----:B------:R5:W-:Y:S01]  /*3e60*/  UTMALDG.4D.IM2COL [UR48], [UR20], UR16 ;  /* 0x00000030140073b4 */ /* 0x000be20008058010 */
[----:B------:R-:W-:Y:S01]  /*3e70*/  UMOV UR25, UR33 ;  /* 0x0000002100197c82 */ /* 0x000fe20008000000 */
[----:B------:R-:W-:Y:S01]  /*3e80*/  UIADD3 UR56, UPT, UPT, UR18, 0x7800, URZ ;  /* 0x0000780012387890 */ /* 0x000fe2000fffe0ff */
[----:B------:R-:W-:Y:S01]  /*3e90*/  MOV.SPILL R35, UR59 ;  /* 0x0000003b00237c02 */ /* 0x000fe20009000f00 */
[----:B------:R-:W-:Y:S01]  /*3ea0*/  UMOV UR29, UR69 ;  /* 0x00000045001d7c82 */ /* 0x000fe20008000000 */
[----:B------:R-:W-:Y:S01]  /*3eb0*/  UMOV UR27, UR67 ;  /* 0x00000043001b7c82 */ /* 0x000fe20008000000 */
[----:B------:R-:W-:Y:S01]  /*3ec0*/  R2UR UR59, R13 ;  /* 0x000000000d3b72ca */ /* 0x000fe200000e0000 */
[----:B------:R-:W-:Y:S01]  /*3ed0*/  UMOV UR28, UR68 ;  /* 0x00000044001c7c82 */ /* 0x000fe20008000000 */
[----:B------:R1:W-:Y:S01]  /*3ee0*/  UTMALDG.4D.IM2COL [UR64], [UR20], UR16 ;  /* 0x00000040140073b4 */ /* 0x0003e20008058010 */
[----:B------:R-:W-:Y:S01]  /*3ef0*/  UMOV UR41, UR33 ;  /* 0x0000002100297c82 */ /* 0x000fe20008000000 */
[----:B------:R-:W-:Y:S01]  /*3f00*/  UMOV UR58, UR34 ;  /* 0x00000022003a7c82 */ /* 0x000fe20008000000 */
[----:B------:R-:W-:Y:S01]  /*3f10*/  UMOV UR57, UR41 ;  /* 0x0000002900397c82 */ /* 0x000fe20008000000 */
[----:B------:R-:W-:Y:S01]  /*3f20*/  UIADD3 UR8, UPT, UPT, UR18, 0x7c00, URZ ;  /* 0x00007c0012087890 */ /* 0x000fe2000fffe0ff */
[----:B------:R-:W-:Y:S01]  /*3f30*/  R2UR UR40, R27 ;  /* 0x000000001b2872ca */ /* 0x000fe200000e0000 */
[----:B------:R-:W-:Y:S01]  /*3f40*/  UMOV UR13, UR61 ;  /* 0x0000003d000d7c82 */ /* 0x000fe20008000000 */
[----:B------:R-:W-:Y:S01]  /*3f50*/  UMOV UR9, UR41 ;  /* 0x0000002900097c82 */ /* 0x000fe20008000000 */
[----:B------:R-:W-:Y:S01]  /*3f60*/  UMOV UR12, UR60 ;  /* 0x0000003c000c7c82 */ /* 0x000fe20008000000 */
[----:B------:R-:W-:Y:S01]  /*3f70*/  UMOV UR6, 0x0 ;  /* 0x0000000000067882 */ /* 0x000fe20000000000 */
[----:B------:R-:W-:Y:S01]  /*3f80*/  UMOV UR7, 0x10000000 ;  /* 0x1000000000077882 */ /* 0x000fe20000000000 */
[----:B------:R-:W-:Y:S01]  /*3f90*/  UMOV UR11, UR59 ;  /* 0x0000003b000b7c82 */ /* 0x000fe20008000000 */
[----:B------:R-:W-:Y:S01]  /*3fa0*/  UIADD3 UR72, UPT, UPT, UR18, 0x1f000, URZ ;  /* 0x0001f00012487890 */ /* 0x000fe2000fffe0ff */
[----:B------:R-:W-:Y:S01]  /*3fb0*/  MOV.SPILL R31, UR71 ;  /* 0x00000047001f7c02 */ /* 0x000fe20009000f00 */
[----:B------:R-:W-:Y:S01]  /*3fc0*/  UMOV UR74, UR34 ;  /* 0x00000022004a7c82 */ /* 0x000fe20008000000 */
[----:B----4-:R-:W-:Y:S02]  /*3fd0*/  MOV.SPILL R30, UR70 ;  /* 0x00000046001e7c02 */ /* 0x010fe40009000f00 */
[----:B------:R-:W-:Y:S02]  /*3fe0*/  R2UR.FILL UR71, R31 ;  /* 0x000000001f4772ca */ /* 0x000fe400004e0000 */
[----:B------:R-:W-:Y:S02]  /*3ff0*/  MOV.SPILL R41, UR39 ;  /* 0x0000002700297c02 */ /* 0x000fe40009000f00 */
[----:B------:R-:W-:Y:S01]  /*4000*/  MOV.SPILL R40, UR38 ;  /* 0x0000002600287c02 */ /* 0x000fe20009000f00 */
[----:B---3--:R-:W-:Y:S01]  /*4010*/  UMOV UR33, UR50 ;  /* 0x0000003200217c82 */ /* 0x008fe20008000000 */
[----:B------:R-:W-:Y:S01]  /*4020*/  R2UR.FILL UR32, R38 ;  /* 0x00000000262072ca */ /* 0x000fe200004e0000 */
[----:B------:R-:W-:Y:S01]  /*4030*/  UMOV UR26, UR33 ;  /* 0x00000021001a7c82 */ /* 0x000fe20008000000 */
[----:B------:R-:W-:Y:S01]  /*4040*/  UMOV UR10, UR33 ;  /* 0x00000021000a7c82 */ /* 0x000fe20008000000 */
[----:B------:R3:W-:Y:S01]  /*4050*/  UTMALDG.4D.IM2COL [UR24], [UR20], UR16 ;  /* 0x00000018140073b4 */ /* 0x0007e20008058010 */
[----:B------:R-:W-:Y:S01]  /*4060*/  UIADD3 UR36, UP0, UPT, UR44, 0x180, URZ ;  /* 0x000001802c247890 */ /* 0x000fe2000ff1e0ff */
[----:B------:R-:W-:Y:S02]  /*4070*/  R2UR.FILL UR35, R39 ;  /* 0x00000000272372ca */ /* 0x000fe400004e0000 */
[----:B------:R-:W-:Y:S01]  /*4080*/  MOV.SPILL R34, UR55 ;  /* 0x0000003700227c02 */ /* 0x000fe20009000f00 */
[----:B-----5:R-:W-:Y:S01]  /*4090*/  UIADD3 UR48, UPT, UPT, UR18, 0x8000, URZ ;  /* 0x0000800012307890 */ /* 0x020fe2000fffe0ff */
[----:B------:R-:W-:Y:S01]  /*40a0*/  R2UR UR53, R12 ;  /* 0x000000000c3572ca */ /* 0x000fe200000e0000 */
[----:B------:R-:W-:Y:S01]  /*40b0*/  UMOV UR49, UR41 ;  /* 0x0000002900317c82 */ /* 0x000fe20008000000 */
[----:B------:R4:W-:Y:S01]  /*40c0*/  UTMALDG.4D.IM2COL [UR56], [UR20], UR16 ;  /* 0x00000038140073b4 */ /* 0x0009e20008058010 */
[----:B------:R-:W-:Y:S01]  /*40d0*/  R2UR UR51, R11 ;  /* 0x000000000b3372ca */ /* 0x000fe200000e0000 */
[----:B------:R-:W-:Y:S01]  /*40e0*/  UMOV UR50, UR34 ;  /* 0x0000002200327c82 */ /* 0x000fe20008000000 */
[----:B------:R-:W-:Y:S01]  /*40f0*/  R2UR UR52, R23 ;  /* 0x00000000173472ca */ /* 0x000fe200000e0000 */
[----:B------:R-:W-:Y:S01]  /*4100*/  UIADD3.X UR37, UPT, UPT, URZ, UR45, URZ, UP0, !UPT ;  /* 0x0000002dff257290 */ /* 0x000fe200087fe4ff */
[----:B-1----:R-:W-:Y:S01]  /*4110*/  R2UR UR69, R10 ;  /* 0x000000000a4572ca */ /* 0x002fe200000e0000 */
[----:B------:R-:W-:Y:S01]  /*4120*/  UIADD3 UR64, UPT, UPT, UR18, 0x8800, URZ ;  /* 0x0000880012407890 */ /* 0x000fe2000fffe0ff */
[----:B------:R-:W-:Y:S01]  /*4130*/  R2UR UR67, R9 ;  /* 0x00000000094372ca */ /* 0x000fe200000e0000 */
[----:B------:R1:W-:Y:S01]  /*4140*/  UTMALDG.4D.IM2COL [UR8], [UR20], UR16 ;  /* 0x00000008140073b4 */ /* 0x0003e20008058010 */
[----:B------:R-:W-:Y:S01]  /*4150*/  R2UR UR68, R22 ;  /* 0x00000000164472ca */ /* 0x000fe200000e0000 */
[----:B------:R-:W-:Y:S01]  /*4160*/  UMOV UR65, UR41 ;  /* 0x0000002900417c82 */ /* 0x000fe20008000000 */
[----:B------:R-:W-:Y:S01]  /*4170*/  UMOV UR76, UR32 ;  /* 0x00000020004c7c82 */ /* 0x000fe20008000000 */
[----:B------:R-:W-:Y:S02]  /*4180*/  MOV.SPILL R33, UR54 ;  /* 0x0000003600217c02 */ /* 0x000fe40009000f00 */
[----:B------:R-:W-:Y:S02]  /*4190*/  MOV.SPILL R37, UR63 ;  /* 0x0000003f00257c02 */ /* 0x000fe40009000f00 */
[----:B------:R5:W-:Y:S01]  /*41a0*/  UTMALDG.4D.IM2COL [UR48], [UR20], UR16 ;  /* 0x00000030140073b4 */ /* 0x000be20008058010 */
[----:B------:R-:W-:Y:S02]  /*41b0*/  MOV.SPILL R36, UR62 ;  /* 0x0000003e00247c02 */ /* 0x000fe40009000f00 */
[----:B------:R-:W-:Y:S02]  /*41c0*/  R2UR.FILL UR39, R41 ;  /* 0x00000000292772ca */ /* 0x000fe400004e0000 */
[----:B------:R-:W-:Y:S02]  /*41d0*/  R2UR.FILL UR38, R40 ;  /* 0x00000000282672ca */ /* 0x000fe400004e0000 */
[----:B------:R-:W-:Y:S02]  /*41e0*/  R2UR.FILL UR63, R37 ;  /* 0x00000000253f72ca */ /* 0x000fe400004e0000 */
[----:B------:R-:W-:Y:S02]  /*41f0*/  R2UR.FILL UR62, R36 ;  /* 0x00000000243e72ca */ /* 0x000fe400004e0000 */
[----:B------:R-:W-:Y:S02]  /*4200*/  R2UR.FILL UR55, R34 ;  /* 0x00000000223772ca */ /* 0x000fe400004e0000 */
[----:B------:R-:W-:Y:S01]  /*4210*/  R2UR.FILL UR54, R33 ;  /* 0x00000000213672ca */ /* 0x000fe200004e0000 */
[----:B---3--:R-:W-:Y:S01]  /*4220*/  UIADD3 UR24, UPT, UPT, UR18, 0x8400, URZ ;  /* 0x0000840012187890 */ /* 0x008fe2000fffe0ff */
[----:B------:R-:W-:Y:S01]  /*4230*/  R2UR.FILL UR70, R30 ;  /* 0x000000001e4672ca */ /* 0x000fe200004e0000 */
[----:B------:R-:W-:Y:S01]  /*4240*/  UMOV UR29, UR53 ;  /* 0x00000035001d7c82 */ /* 0x000fe20008000000 */
[----:B------:R-:W-:Y:S01]  /*4250*/  UMOV UR25, UR41 ;  /* 0x0000002900197c82 */ /* 0x000fe20008000000 */
[----:B------:R-:W-:Y:S01]  /*4260*/  UMOV UR27, UR51 ;  /* 0x00000033001b7c82 */ /* 0x000fe20008000000 */
[----:B------:R-:W-:Y:S01]  /*4270*/  UMOV UR28, UR52 ;  /* 0x00000034001c7c82 */ /* 0x000fe20008000000 */
[----:B----4-:R-:W-:Y:S03]  /*4280*/  R2UR UR61, R8 ;  /* 0x00000000083d72ca */ /* 0x010fe600000e0000 */
[----:B------:R3:W-:Y:S01]  /*4290*/  UTMALDG.4D.IM2COL [UR24], [UR20], UR16 ;  /* 0x00000018140073b4 */ /* 0x0007e20008058010 */
[----:B------:R-:W-:Y:S01]  /*42a0*/  R2UR UR59, R7 ;  /* 0x00000000073b72ca */ /* 0x000fe200000e0000 */
[----:B------:R-:W-:Y:S01]  /*42b0*/  UIADD3 UR56, UPT, UPT, UR18, 0x9000, URZ ;  /* 0x0000900012387890 */ /* 0x000fe2000fffe0ff */
[----:B------:R-:W-:Y:S01]  /*42c0*/  R2UR UR60, R21 ;  /* 0x00000000153c72ca */ /* 0x000fe200000e0000 */
[----:B-1----:R-:W-:Y:S01]  /*42d0*/  UIADD3 UR8, UPT, UPT, UR18, 0x8c00, URZ ;  /* 0x00008c0012087890 */ /* 0x002fe2000fffe0ff */
        /* <DEDUP_REMOVED lines=10> */
[----:B---3--:R-:W-:Y:S01]  /*4380*/  UIADD3 UR24, UPT, UPT, UR18, 0x9400, URZ ;  /* 0x0000940012187890 */ /* 0x008fe2000fffe0ff */
[----:B------:R-:W-:Y:S01]  /*4390*/  UMOV UR29, UR61 ;  /* 0x0000003d001d7c82 */ /* 0x000fe20008000000 */
[----:B------:R-:W-:Y:S01]  /*43a0*/  UMOV UR27, UR59 ;  /* 0x0000003b001b7c82 */ /* 0x000fe20008000000 */
[----:B------:R-:W-:Y:S01]  /*43b0*/  UMOV UR28, UR60 ;  /* 0x0000003c001c7c82 */ /* 0x000fe20008000000 */
[----:B-1----:R-:W-:Y:S05]  /*43c0*/  R2UR UR69, R4 ;  /* 0x00000000044572ca */ /* 0x002fea00000e0000 */
        /* <DEDUP_REMOVED lines=9> */
[----:B-----5:R-:W-:Y:S04]  /*4460*/  R2UR.FILL UR59, R35 ;  /* 0x00000000233b72ca */ /* 0x020fe800004e0000 */
[----:B------:R4:W-:Y:S01]  /*4470*/  UTMALDG.4D.IM2COL [UR8], [UR20], UR16 ;  /* 0x00000008140073b4 */ /* 0x0009e20008058010 */
[----:B------:R-:W-:Y:S02]  /*4480*/  UIADD3 UR56, UPT, UPT, UR18, 0x20000, URZ ;  /* 0x0002000012387890 */ /* 0x000fe4000fffe0ff */
        /* <DEDUP_REMOVED lines=9> */
[----:B------:R-:W-:Y:S01]  /*4520*/  UMOV UR13, UR17 ;  /* 0x00000011000d7c82 */ /* 0x000fe20008000000 */
[----:B------:R-:W-:Y:S01]  /*4530*/  UMOV UR11, UR40 ;  /* 0x00000028000b7c82 */ /* 0x000fe20008000000 */
[----:B------:R-:W-:Y:S01]  /*4540*/  UMOV UR12, UR32 ;  /* 0x00000020000c7c82 */ /* 0x000fe20008000000 */
[----:B------:R-:W-:Y:S01]  /*4550*/  UMOV UR10, UR34 ;  /* 0x00000022000a7c82 */ /* 0x000fe20008000000 */
[----:B-----5:R-:W-:Y:S04]  /*4560*/  UMOV UR69, UR17 ;  /* 0x0000001100457c82 */ /* 0x020fe80008000000 */
[----:B------:R3:W-:Y:S01]  /*4570*/  UTMALDG.4D [UR8], [UR36], desc[UR6] ;  /* 0x00000608240075b4 */ /* 0x0007e20008019000 */
[----:B------:R-:W-:Y:S01]  /*4580*/  R2UR.FILL UR67, R29 ;  /* 0x000000001d4372ca */ /* 0x000fe200004e0000 */
[----:B------:R-:W-:Y:S01]  /*4590*/  UIADD3 UR64, UPT, UPT, UR18, 0x1f800, URZ ;  /* 0x0001f80012407890 */ /* 0x000fe2000fffe0ff */
[----:B------:R-:W-:Y:S01]  /*45a0*/  UMOV UR68, UR32 ;  /* 0x0000002000447c82 */ /* 0x000fe20008000000 */
[----:B-1----:R-:W-:Y:S01]  /*45b0*/  UIADD3 UR24, UPT, UPT, UR18, 0x1ec00, URZ ;  /* 0x0001ec0012187890 */ /* 0x002fe2000fffe0ff */
[----:B------:R-:W-:Y:S01]  /*45c0*/  UMOV UR16, UR41 ;  /* 0x0000002900107c82 */ /* 0x000fe20008000000 */
[----:B------:R-:W-:Y:S01]  /*45d0*/  UMOV UR29, UR17 ;  /* 0x00000011001d7c82 */ /* 0x000fe20008000000 */
[----:B------:R-:W-:Y:S01]  /*45e0*/  UMOV UR25, UR16 ;  /* 0x0000001000197c82 */ /* 0x000fe20008000000 */
[----:B------:R-:W-:Y:S01]  /*45f0*/  UMOV UR27, UR40 ;  /* 0x00000028001b7c82 */ /* 0x000fe20008000000 */
[----:B------:R-:W-:Y:S01]  /*4600*/  UMOV UR28, UR32 ;  /* 0x00000020001c7c82 */ /* 0x000fe20008000000 */
[----:B------:R-:W-:Y:S01]  /*4610*/  UMOV UR73, UR16 ;  /* 0x0000001000497c82 */ /* 0x000fe20008000000 */
[----:B------:R-:W-:Y:S02]  /*4620*/  UMOV UR65, UR16 ;  /* 0x0000001000417c82 */ /* 0x000fe40008000000 */
[----:B------:R1:W-:Y:S01]  /*4630*/  UTMALDG.4D [UR24], [UR36], desc[UR6] ;  /* 0x00000618240075b4 */ /* 0x0003e20008019000 */
[----:B------:R-:W-:Y:S01]  /*4640*/  UMOV UR57, UR16 ;  /* 0x0000001000397c82 */ /* 0x000fe20008000000 */
[----:B------:R-:W-:Y:S01]  /*4650*/  UMOV UR49, UR16 ;  /* 0x0000001000317c82 */ /* 0x000fe20008000000 */
[----:B------:R-:W-:Y:S01]  /*4660*/  UIADD3 UR40, UPT, UPT, UR18, 0x21000, URZ ;  /* 0x0002100012287890 */ /* 0x000fe2000fffe0ff */
[----:B------:R-:W-:Y:S01]  /*4670*/  UMOV UR41, UR16 ;  /* 0x0000001000297c82 */ /* 0x000fe20008000000 */
[----:B------:R4:W-:Y:S01]  /*4680*/  UTMALDG.4D [UR72], [UR36], desc[UR6] ;  /* 0x00000648240075b4 */ /* 0x0009e20008019000 */
[----:B---3--:R-:W-:Y:S01]  /*4690*/  UIADD3 UR8, UPT, UPT, UR18, 0x1f400, URZ ;  /* 0x0001f40012087890 */ /* 0x008fe2000fffe0ff */
[----:B------:R-:W-:Y:S01]  /*46a0*/  UMOV UR9, UR16 ;  /* 0x0000001000097c82 */ /* 0x000fe20008000000 */
[----:B------:R-:W-:Y:S01]  /*46b0*/  UMOV UR11, UR75 ;  /* 0x0000004b000b7c82 */ /* 0x000fe20008000000 */
[----:B-1----:R-:W-:Y:S01]  /*46c0*/  UIADD3 UR24, UPT, UPT, UR18, 0x1fc00, URZ ;  /* 0x0001fc0012187890 */ /* 0x002fe2000fffe0ff */
[----:B------:R-:W-:Y:S01]  /*46d0*/  UMOV UR27, UR67 ;  /* 0x00000043001b7c82 */ /* 0x000fe20008000000 */
[----:B----4-:R-:W-:Y:S01]  /*46e0*/  UMOV UR76, UR33 ;  /* 0x00000021004c7c82 */ /* 0x010fe20008000000 */
[----:B------:R-:W-:Y:S01]  /*46f0*/  UMOV UR72, UR36 ;  /* 0x0000002400487c82 */ /* 0x000fe20008000000 */
[----:B------:R-:W-:Y:S01]  /*4700*/  UMOV UR73, UR37 ;  /* 0x0000002500497c82 */ /* 0x000fe20008000000 */
[----:B------:R-:W-:Y:S01]  /*4710*/  UMOV UR10, UR76 ;  /* 0x0000004c000a7c82 */ /* 0x000fe20008000000 */
[----:B------:R-:W-:Y:S01]  /*4720*/  USHF.L.U32 UR74, UR47, 0x6, URZ ;  /* 0x000000062f4a7899 */ /* 0x000fe200080006ff */
[----:B------:R1:W-:Y:S01]  /*4730*/  UTMALDG.4D [UR8], [UR72], desc[UR6] ;  /* 0x00000608480075b4 */ /* 0x0003e20008019000 */
[----:B------:R-:W-:Y:S01]  /*4740*/  UMOV UR26, UR76 ;  /* 0x0000004c001a7c82 */ /* 0x000fe20008000000 */
[----:B------:R-:W-:Y:S01]  /*4750*/  UMOV UR33, UR16 ;  /* 0x0000001000217c82 */ /* 0x000fe20008000000 */
[----:B------:R-:W-:Y:S03]  /*4760*/  R2UR UR77, R28 ;  /* 0x000000001c4d72ca */ /* 0x000fe600000e0000 */
[----:B------:R-:W-:Y:S01]  /*4770*/  UMOV UR66, UR74 ;  /* 0x0000004a00427c82 */ /* 0x000fe20008000000 */
[----:B------:R-:W-:Y:S01]  /*4780*/  UMOV UR58, UR74 ;  /* 0x0000004a003a7c82 */ /* 0x000fe20008000000 */
[----:B------:R3:W-:Y:S01]  /*4790*/  UTMALDG.4D [UR64], [UR72], desc[UR6] ;  /* 0x00000640480075b4 */ /* 0x0007e20008019000 */
[----:B------:R-:W-:Y:S01]  /*47a0*/  UMOV UR50, UR74 ;  /* 0x0000004a00327c82 */ /* 0x000fe20008000000 */
[----:B------:R-:W-:Y:S01]  /*47b0*/  UMOV UR42, UR74 ;  /* 0x0000004a002a7c82 */ /* 0x000fe20008000000 */
[----:B------:R-:W-:Y:S01]  /*47c0*/  UMOV UR34, UR74 ;  /* 0x0000004a00227c82 */ /* 0x000fe20008000000 */
[----:B------:R4:W-:Y:S01]  /*47d0*/  UTMALDG.4D [UR24], [UR72], desc[UR6] ;  /* 0x00000618480075b4 */ /* 0x0009e20008019000 */
[----:B-1----:R-:W-:Y:S01]  /*47e0*/  UIADD3 UR8, UPT, UPT, UR18, 0x20400, URZ ;  /* 0x0002040012087890 */ /* 0x002fe2000fffe0ff */
[----:B------:R-:W-:Y:S01]  /*47f0*/  UMOV UR11, UR59 ;  /* 0x0000003b000b7c82 */ /* 0x000fe20008000000 */
[----:B---3--:R-:W-:Y:S01]  /*4800*/  UMOV UR69, UR17 ;  /* 0x0000001100457c82 */ /* 0x008fe20008000000 */
[----:B------:R-:W-:Y:S01]  /*4810*/  UMOV UR68, UR32 ;  /* 0x0000002000447c82 */ /* 0x000fe20008000000 */
[----:B------:R-:W-:Y:S01]  /*4820*/  UMOV UR61, UR69 ;  /* 0x00000045003d7c82 */ /* 0x000fe20008000000 */
[----:B------:R-:W-:Y:S01]  /*4830*/  UMOV UR60, UR68 ;  /* 0x00000044003c7c82 */ /* 0x000fe20008000000 */
[----:B------:R-:W1:Y:S01]  /*4840*/  LDCU UR17, c[0x0][0x38c] ;  /* 0x00007180ff1177ac */ /* 0x000e620008000800 */
[----:B------:R-:W-:Y:S01]  /*4850*/  UTMALDG.4D [UR56], [UR72], desc[UR6] ;  /* 0x00000638480075b4 */ /* 0x000fe20008019000 */
[----:B------:R-:W-:Y:S01]  /*4860*/  UMOV UR12, UR68 ;  /* 0x00000044000c7c82 */ /* 0x000fe20008000000 */
[----:B------:R-:W-:Y:S01]  /*4870*/  UMOV UR13, UR69 ;  /* 0x00000045000d7c82 */ /* 0x000fe20008000000 */
[----:B------:R-:W-:Y:S01]  /*4880*/  UMOV UR52, UR68 ;  /* 0x0000004400347c82 */ /* 0x000fe20008000000 */
[----:B------:R-:W-:Y:S01]  /*4890*/  UMOV UR53, UR69 ;  /* 0x0000004500357c82 */ /* 0x000fe20008000000 */
[----:B----4-:R-:W-:Y:S01]  /*48a0*/  UIADD3 UR24, UPT, UPT, UR18, 0x20c00, URZ ;  /* 0x00020c0012187890 */ /* 0x010fe2000fffe0ff */
[----:B------:R3:W-:Y:S01]  /*48b0*/  UTMALDG.4D [UR8], [UR72], desc[UR6] ;  /* 0x00000608480075b4 */ /* 0x0007e20008019000 */
[----:B------:R-:W-:Y:S01]  /*48c0*/  UMOV UR27, UR51 ;  /* 0x00000033001b7c82 */ /* 0x000fe20008000000 */
[----:B------:R-:W-:Y:S01]  /*48d0*/  UMOV UR28, UR68 ;  /* 0x00000044001c7c82 */ /* 0x000fe20008000000 */
[----:B------:R-:W-:Y:S01]  /*48e0*/  UMOV UR29, UR69 ;  /* 0x00000045001d7c82 */ /* 0x000fe20008000000 */
[----:B------:R-:W-:Y:S01]  /*48f0*/  UMOV UR44, UR68 ;  /* 0x00000044002c7c82 */ /* 0x000fe20008000000 */
[----:B------:R-:W-:Y:S01]  /*4900*/  UMOV UR45, UR69 ;  /* 0x00000045002d7c82 */ /* 0x000fe20008000000 */
[----:B------:R-:W-:Y:S01]  /*4910*/  UIADD3 UR32, UPT, UPT, UR18, 0x21800, URZ ;  /* 0x0002180012207890 */ /* 0x000fe2000fffe0ff */
[----:B------:R4:W-:Y:S01]  /*4920*/  UTMALDG.4D [UR48], [UR72], desc[UR6] ;  /* 0x00000630480075b4 */ /* 0x0009e20008019000 */
[----:B------:R-:W-:Y:S01]  /*4930*/  UMOV UR36, UR68 ;  /* 0x0000004400247c82 */ /* 0x000fe20008000000 */
[----:B------:R-:W-:Y:S01]  /*4940*/  UMOV UR37, UR69 ;  /* 0x0000004500257c82 */ /* 0x000fe20008000000 */
[----:B------:R-:W-:Y:S01]  /*4950*/  UMOV UR20, UR68 ;  /* 0x0000004400147c82 */ /* 0x000fe20008000000 */
[----:B------:R-:W-:Y:S01]  /*4960*/  UMOV UR21, UR69 ;  /* 0x0000004500157c82 */ /* 0x000fe20008000000 */
        /* <DEDUP_REMOVED lines=22> */
[----:B------:R-:W-:Y:S02]  /*4ad0*/  @UP0 UIADD3 UR24, UPT, UPT, UR47, URZ, URZ ;  /* 0x000000ff2f180290 */ /* 0x000fe4000fffe0ff */
[----:B------:R-:W-:Y:S05]  /*4ae0*/  UIADD3 UR25, UPT, UPT, UR77, -0x1, URZ ;  /* 0xffffffff4d197890 */ /* 0x000fea000fffe0ff */
[----:B------:R-:W-:Y:S01]  /*4af0*/  UMOV UR47, UR24 ;  /* 0x00000018002f7c82 */ /* 0x000fe20008000000 */
[----:B------:R-:W-:Y:S01]  /*4b00*/  IMAD.U32 R28, RZ, RZ, UR25 ;  /* 0x00000019ff1c7e24 */ /* 0x000fe2000f8e00ff */
[----:B--2---:R-:W-:Y:S02]  /*4b10*/  USEL UR6, UR40, URZ, UP0 ;  /* 0x000000ff28067287 */ /* 0x004fe40008000000 */
[----:B------:R-:W-:Y:S02]  /*4b20*/  UISETP.GT.U32.AND UP0, UPT, UR77, 0x1, UPT ;  /* 0x000000014d00788c */ /* 0x000fe4000bf04070 */
[----:B------:R-:W-:Y:S02]  /*4b30*/  USEL UR7, UR48, URZ, UP1 ;  /* 0x000000ff30077287 */ /* 0x000fe40008800000 */
[----:B------:R-:W-:Y:S04]  /*4b40*/  IMAD.U32 R32, RZ, RZ, UR6 ;  /* 0x00000006ff207e24 */ /* 0x000fe8000f8e00ff */
[----:B------:R-:W-:Y:S01]  /*4b50*/  IMAD.U32 R2, RZ, RZ, UR7 ;  /* 0x00000007ff027e24 */ /* 0x000fe2000f8e00ff */
[----:B------:R-:W-:Y:S06]  /*4b60*/  BRA.U UP0, `(.L_x_28) ;  /* 0xffffffed00b47547 */ /* 0x000fec000b83ffff */
.L_x_23:
[----:B-1----:R-:W-:Y:S01]  /*4b70*/  SHF.L.U32 R3, R0, 0x1f, RZ ;  /* 0x0000001f00037819 */ /* 0x002fe200000006ff */
[----:B------:R-:W-:-:S03]  /*4b80*/  NOP ;  /* 0x0000000000007918 */ /* 0x000fc60000000000 */
[----:B--2---:R-:W1:Y:S02]  /*4b90*/  SYNCS.PHASECHK.TRANS64.TRYWAIT P0, [UR22+0xa0], R3 ;  /* 0x0000a003ff0075a7 */ /* 0x004e640008001116 */
[----:B-1----:R-:W-:Y:S05]  /*4ba0*/  @!P0 BRA `(.L_x_29) ;  /* 0x0000005800948947 */ /* 0x002fea0003800000 */
.L_x_112:
[----:B------:R-:W2:Y:S01]  /*4bb0*/  LDS.128 R4, [UR22+0xe0] ;  /* 0x0000e016ff047984 */ /* 0x000ea20008000c00 */
[----:B------:R-:W-:Y:S02]  /*4bc0*/  UIADD3 UR4, UPT, UPT, UR22, 0xa8, URZ ;  /* 0x000000a816047890 */ /* 0x000fe4000fffe0ff */
[----:B------:R-:W-:Y:S01]  /*4bd0*/  UISETP.GE.AND UP0, UPT, UR38, 0x1, UPT ;  /* 0x000000012600788c */ /* 0x000fe2000bf06270 */
[----:B------:R-:W-:Y:S01]  /*4be0*/  @!PT LDS RZ, [RZ] ;  /* 0x00000000fffff984 */ /* 0x000fe20000000800 */
[----:B------:R-:W-:Y:S01]  /*4bf0*/  @!PT LDS RZ, [RZ] ;  /* 0x00000000fffff984 */ /* 0x000fe20000000800 */
[----:B------:R-:W-:Y:S01]  /*4c00*/  @!PT LDS RZ, [RZ] ;  /* 0x00000000fffff984 */ /* 0x000fe20000000800 */
[----:B------:R-:W-:Y:S01]  /*4c10*/  @!PT LDS RZ, [RZ] ;  /* 0x00000000fffff984 */ /* 0x000fe20000000800 */
[----:B------:R3:W-:Y:S06]  /*4c20*/  MEMBAR.ALL.CTA ;  /* 0x0000000000007992 */ /* 0x0007ec0000008000 */
[----:B---3--:R-:W3:Y:S01]  /*4c30*/  FENCE.VIEW.ASYNC.S ;  /* 0x00000000000073c6 */ /* 0x008ee20000000000 */
[----:B------:R-:W-:-:S09]  /*4c40*/  UPRMT UR4, URZ, 0x654, UR4 ;  /* 0x00000654ff047896 */ /* 0x000fd20008000004 */
[----:B---3--:R-:W-:Y:S01]  /*4c50*/  SYNCS.ARRIVE.TRANS64.RED.A1T0 RZ, [UR4], RZ ;  /* 0x000000ffffff79a7 */ /* 0x008fe20008100404 */
[----:B--2---:R-:W-:-:S13]  /*4c60*/  LOP3.LUT P0, RZ, R6, 0x1, RZ, 0xc0, !PT ;  /* 0x0000000106ff7812 */ /* 0x004fda000780c0ff */
[----:B------:R-:W-:Y:S01]  /*4c70*/  VOTEU.ANY UP1, P0 ;  /* 0x0000000000ff7886 */ /* 0x000fe20000020100 */
[----:B------:R-:W-:-:S13]  /*4c80*/  PLOP3.LUT P0, PT, PT, PT, UP1, 0x80, 0x8 ;  /* 0x000000000008781c */ /* 0x000fda0003f0f018 */
[----:B-1----:R-:W-:Y:S02]  /*4c90*/  @P0 MOV R2, R4 ;  /* 0x0000000400020202 */ /* 0x002fe40000000f00 */
[----:B------:R-:W-:Y:S02]  /*4ca0*/  @P0 LOP3.LUT R4, R5, 0xffff, RZ, 0xc0, !PT ;  /* 0x0000ffff05040812 */ /* 0x000fe400078ec0ff */
[----:B------:R-:W-:Y:S02]  /*4cb0*/  @P0 R2UR UR6, R2 ;  /* 0x00000000020602ca */ /* 0x000fe400000e0000 */
[----:B------:R-:W-:-:S11]  /*4cc0*/  @P0 R2UR UR5, R4 ;  /* 0x00000000040502ca */ /* 0x000fd600000e0000 */
[----:B------:R-:W-:Y:S02]  /*4cd0*/  @UP1 UMOV UR46, UR6 ;  /* 0x00000006002e1c82 */ /* 0x000fe40008000000 */
[----:B------:R-:W-:Y:S01]  /*4ce0*/  @UP1 UMOV UR39, UR5 ;  /* 0x0000000500271c82 */ /* 0x000fe20008000000 */
[----:B------:R-:W-:Y:S05]  /*4cf0*/  BRA.U !UP0, `(.L_x_30) ;  /* 0x0000000108b87547 */ /* 0x000fea000b800000 */
[----:B------:R-:W1:Y:S01]  /*4d00*/  LDCU.128 UR4, c[0x0][0xb10] ;  /* 0x00016200ff0477ac */ /* 0x000e620008000c00 */
[----:B------:R-:W2:Y:S01]  /*4d10*/  LDCU UR10, c[0x0][0xb20] ;  /* 0x00016400ff0a77ac */ /* 0x000ea20008000800 */
[----:B------:R-:W3:Y:S01]  /*4d20*/  LDCU UR11, c[0x0][0xb0c] ;  /* 0x00016180ff0b77ac */ /* 0x000ee20008000800 */
[----:B------:R-:W4:Y:S01]  /*4d30*/  LDCU.64 UR8, c[0x0][0xb28] ;  /* 0x00016500ff0877ac */ /* 0x000f220008000a00 */
[----:B------:R-:W-:Y:S02]  /*4d40*/  UISETP.NE.AND UP3, UPT, UR38, 0x1, UPT ;  /* 0x000000012600788c */ /* 0x000fe4000bf65270 */
[----:B-1----:R-:W-:Y:S02]  /*4d50*/  UIMAD.WIDE.U32 UR16, UR30, UR7, URZ ;  /* 0x000000071e1072a5 */ /* 0x002fe4000f8e00ff */
[----:B------:R-:W-:Y:S02]  /*4d60*/  UIMAD.WIDE.U32 UR14, UR39, UR7, URZ ;  /* 0x00000007270e72a5 */ /* 0x000fe4000f8e00ff */
[----:B------:R-:W-:-:S02]  /*4d70*/  UIMAD.WIDE.U32 UR12, UR31, UR4, URZ ;  /* 0x000000041f0c72a5 */ /* 0x000fc4000f8e00ff */
[----:B------:R-:W-:Y:S01]  /*4d80*/  UISETP.NE.AND UP0, UPT, UR6, 0x1, UPT ;  /* 0x000000010600788c */ /* 0x000fe2000bf05270 */
[----:B------:R-:W-:Y:S01]  /*4d90*/  UMOV UR7, UR17 ;  /* 0x0000001100077c82 */ /* 0x000fe20008000000 */
[----:B---3--:R-:W-:Y:S02]  /*4da0*/  UISETP.NE.AND UP2, UPT, UR11, 0x1, UPT ;  /* 0x000000010b00788c */ /* 0x008fe4000bf45270 */
[----:B--2---:R-:W-:Y:S02]  /*4db0*/  USHF.R.U32.HI UR7, URZ, UR10, UR7 ;  /* 0x0000000aff077299 */ /* 0x004fe40008011607 */
[----:B------:R-:W-:Y:S02]  /*4dc0*/  USHF.R.U32.HI UR12, URZ, UR5, UR13 ;  /* 0x00000005ff0c7299 */ /* 0x000fe4000801160d */
[----:B------:R-:W-:Y:S02]  /*4dd0*/  USEL UR7, UR30, UR7, !UP0 ;  /* 0x000000071e077287 */ /* 0x000fe4000c000000 */
[----:B------:R-:W-:-:S02]  /*4de0*/  USEL UR12, UR31, UR12, !UP2 ;  /* 0x0000000c1f0c7287 */ /* 0x000fc4000d000000 */
[----:B----4-:R-:W-:Y:S02]  /*4df0*/  UIMAD.WIDE.U32 UR18, UR7, UR8, URZ ;  /* 0x00000008071272a5 */ /* 0x010fe4000f8e00ff */
        /* <DEDUP_REMOVED lines=27> */
[----:B------:R-:W-:Y:S01]  /*4fb0*/  @!UP0 UMOV UR17, UR8 ;  /* 0x0000000800118c82 */ /* 0x000fe20008000000 */
[----:B------:R-:W-:Y:S02]  /*4fc0*/  UIMAD UR39, UR15, UR6, UR5 ;  /* 0x000000060f2772a4 */ /* 0x000fe4000f8e0205 */
[----:B------:R-:W-:-:S12]  /*4fd0*/  UIMAD UR46, UR17, UR11, UR7 ;  /* 0x0000000b112e72a4 */ /* 0x000fd8000f8e0207 */
.L_x_30:
[----:B------:R-:W1:Y:S02]  /*4fe0*/  LDCU UR4, c[0x0][0xb30] ;  /* 0x00016600ff0477ac */ /* 0x000e640008000800 */
[----:B-1----:R-:W-:-:S09]  /*4ff0*/  UISETP.NE.AND UP0, UPT, UR4, 0x1, UPT ;  /* 0x000000010400788c */ /* 0x002fd2000bf05270 */
[----:B------:R-:W-:Y:S05]  /*5000*/  BRA.U UP0, `(.L_x_31) ;  /* 0x0000000100407547 */ /* 0x000fea000b800000 */
[----:B------:R-:W1:Y:S01]  /*5010*/  LDCU.128 UR4, c[0x0][0xb10] ;  /* 0x00016200ff0477ac */ /* 0x000e620008000c00 */
[----:B------:R-:W2:Y:S01]  /*5020*/  LDCU UR9, c[0x0][0xb0c] ;  /* 0x00016180ff0977ac */ /* 0x000ea20008000800 */
[----:B------:R-:W3:Y:S01]  /*5030*/  LDCU UR8, c[0x0][0xb20] ;  /* 0x00016400ff0877ac */ /* 0x000ee20008000800 */
[----:B-1----:R-:W-:Y:S02]  /*5040*/  UIMAD.WIDE.U32 UR12, UR46, UR4, URZ ;  /* 0x000000042e0c72a5 */ /* 0x002fe4000f8e00ff */
[----:B------:R-:W-:Y:S02]  /*5050*/  UIMAD.WIDE.U32 UR10, UR39, UR7, URZ ;  /* 0x00000007270a72a5 */ /* 0x000fe4000f8e00ff */
[----:B--2---:R-:W-:Y:S02]  /*5060*/  UISETP.NE.AND UP2, UPT, UR9, 0x1, UPT ;  /* 0x000000010900788c */ /* 0x004fe4000bf45270 */
[----:B------:R-:W-:Y:S01]  /*5070*/  UISETP.NE.AND UP0, UPT, UR6, 0x1, UPT ;  /* 0x000000010600788c */ /* 0x000fe2000bf05270 */
[----:B------:R-:W-:Y:S01]  /*5080*/  UMOV UR7, UR13 ;  /* 0x0000000d00077c82 */ /* 0x000fe20008000000 */
[----:B---3--:R-:W-:-:S02]  /*5090*/  USHF.R.U32.HI UR8, URZ, UR8, UR11 ;  /* 0x00000008ff087299 */ /* 0x008fc4000801160b */
[----:B------:R-:W-:Y:S02]  /*50a0*/  USHF.R.U32.HI UR5, URZ, UR5, UR7 ;  /* 0x00000005ff057299 */ /* 0x000fe40008011607 */
[----:B------:R-:W-:Y:S02]  /*50b0*/  USEL UR8, UR39, UR8, !UP0 ;  /* 0x0000000827087287 */ /* 0x000fe4000c000000 */
[----:B------:R-:W-:-:S04]  /*50c0*/  USEL UR5, UR46, UR5, !UP2 ;  /* 0x000000052e057287 */ /* 0x000fc8000d000000 */
[----:B------:R-:W-:Y:S02]  /*50d0*/  UIADD3 UR4, UPT, UPT, UR5, -UR8, URZ ;  /* 0x8000000805047290 */ /* 0x000fe4000fffe0ff */
[----:B------:R-:W-:Y:S02]  /*50e0*/  UIADD3 UR5, UPT, UPT, -UR5, UR8, URZ ;  /* 0x0000000805057290 */ /* 0x000fe4000fffe1ff */
[----:B------:R-:W-:Y:S02]  /*50f0*/  UIMAD UR39, UR4, UR6, UR39 ;  /* 0x00000006042772a4 */ /* 0x000fe4000f8e0227 */
[----:B------:R-:W-:-:S12]  /*5100*/  UIMAD UR46, UR5, UR9, UR46 ;  /* 0x00000009052e72a4 */ /* 0x000fd8000f8e022e */
.L_x_31:
[----:B------:R-:W-:Y:S01]  /*5110*/  R2UR UR4, R57 ;  /* 0x00000000390472ca */ /* 0x000fe200000e0000 */
[----:B------:R-:W-:Y:S01]  /*5120*/  IMAD.U32 R3, RZ, RZ, UR54 ;  /* 0x00000036ff037e24 */ /* 0x000fe2000f8e00ff */
[----:B------:R-:W-:Y:S02]  /*5130*/  R2UR UR34, R56 ;  /* 0x00000000382272ca */ /* 0x000fe400000e0000 */
[----:B------:R-:W-:Y:S02]  /*5140*/  PLOP3.LUT P1, PT, PT, PT, PT, 0x80, 0x8 ;  /* 0x000000000008781c */ /* 0x000fe40003f2f070 */
[----:B------:R-:W-:-:S07]  /*5150*/  LOP3.LUT R0, R0, 0x1, RZ, 0x3c, !PT ;  /* 0x0000000100007812 */ /* 0x000fce00078e3cff */
[----:B------:R-:W-:Y:S02]  /*5160*/  UIADD3 UR4, UPT, UPT, UR46, UR4, URZ ;  /* 0x000000042e047290 */ /* 0x000fe4000fffe0ff */
[----:B------:R-:W-:-:S04]  /*5170*/  UIADD3 UR34, UPT, UPT, UR39, UR34, URZ ;  /* 0x0000002227227290 */ /* 0x000fc8000fffe0ff */
[----:B------:R-:W-:Y:S01]  /*5180*/  IMAD.U32 R34, RZ, RZ, UR4 ;  /* 0x00000004ff227e24 */ /* 0x000fe2000f8e00ff */
[----:B------:R-:W-:Y:S07]  /*5190*/  BRA.U UP1, `(.L_x_32) ;  /* 0xffffffc101b87547 */ /* 0x000fee000b83ffff */
[----:B------:R-:W-:Y:S01]  /*51a0*/  UIADD3 UR22, UPT, UPT, UR22, 0x30, URZ ;  /* 0x0000003016167890 */ /* 0x000fe2000fffe0ff */
[----:B------:R-:W-:-:S03]  /*51b0*/  MOV R3, UR62 ;  /* 0x0000003e00037c02 */ /* 0x000fc60008000f00 */
[----:B------:R-:W-:Y:S01]  /*51c0*/  ULEA UR4, UR55, UR22, 0x3 ;  /* 0x0000001637047291 */ /* 0x000fe2000f8e18ff */
[----:B------:R-:W-:-:S08]  /*51d0*/  SHF.L.U32 R3, R3, 0x1f, RZ ;  /* 0x0000001f03037819 */ /* 0x000fd000000006ff */
[----:B------:R-:W1:Y:S02]  /*51e0*/  SYNCS.PHASECHK.TRANS64.TRYWAIT P0, [UR4], R3 ;  /* 0x00000003ff0075a7 */ /* 0x000e640008001104 */
[----:B-1----:R-:W-:Y:S05]  /*51f0*/  @!P0 BRA `(.L_x_33) ;  /* 0x0000005400188947 */ /* 0x002fea0003800000 */
.L_x_114:
[----:B------:R-:W-:-:S04]  /*5200*/  UIADD3 UR6, UPT, UPT, UR55, 0x1, URZ ;  /* 0x0000000137067890 */ /* 0x000fc8000fffe0ff */
[----:B------:R-:W-:-:S04]  /*5210*/  UISETP.NE.AND UP0, UPT, UR6, 0x6, UPT ;  /* 0x000000060600788c */ /* 0x000fc8000bf05270 */
[----:B------:R-:W-:Y:S02]  /*5220*/  USEL UR5, URZ, 0x1, UP0 ;  /* 0x00000001ff057887 */ /* 0x000fe40008000000 */
[----:B------:R-:W-:Y:S02]  /*5230*/  USEL UR6, UR6, URZ, UP0 ;  /* 0x000000ff06067287 */ /* 0x000fe40008000000 */
[----:B------:R-:W-:Y:S02]  /*5240*/  ULOP3.LUT UR5, UR62, UR5, URZ, 0x3c, !UPT ;  /* 0x000000053e057292 */ /* 0x000fe4000f8e3cff */
[----:B------:R-:W-:-:S04]  /*5250*/  ULEA UR4, UR6, UR22, 0x3 ;  /* 0x0000001606047291 */ /* 0x000fc8000f8e18ff */
[----:B-1----:R-:W-:-:S04]  /*5260*/  MOV R3, UR5 ;  /* 0x0000000500037c02 */ /* 0x002fc80008000f00 */
[----:B------:R-:W-:-:S04]  /*5270*/  SHF.L.U32 R3, R3, 0x1f, RZ ;  /* 0x0000001f03037819 */ /* 0x000fc800000006ff */
[----:B------:R-:W1:Y:S02]  /*5280*/  SYNCS.PHASECHK.TRANS64.TRYWAIT P0, [UR4], R3 ;  /* 0x00000003ff0075a7 */ /* 0x000e640008001104 */
[----:B-1----:R-:W-:Y:S05]  /*5290*/  @!P0 BRA `(.L_x_34) ;  /* 0x0000005400088947 */ /* 0x002fea0003800000 */
.L_x_116:
        /* <DEDUP_REMOVED lines=10> */
.L_x_118:
        /* <DEDUP_REMOVED lines=10> */
.L_x_120:
        /* <DEDUP_REMOVED lines=10> */
.L_x_122:
[----:B------:R-:W-:-:S04]  /*5480*/  UIADD3 UR6, UPT, UPT, UR6, 0x1, URZ ;  /* 0x0000000106067890 */ /* 0x000fc8000fffe0ff */
[----:B------:R-:W-:-:S04]  /*5490*/  UISETP.NE.AND UP0, UPT, UR6, 0x6, UPT ;  /* 0x000000060600788c */ /* 0x000fc8000bf05270 */
[----:B------:R-:W-:Y:S02]  /*54a0*/  USEL UR4, URZ, 0x1, UP0 ;  /* 0x00000001ff047887 */ /* 0x000fe40008000000 */
[----:B------:R-:W-:Y:S02]  /*54b0*/  USEL UR6, UR6, URZ, UP0 ;  /* 0x000000ff06067287 */ /* 0x000fe40008000000 */
[----:B------:R-:W-:Y:S02]  /*54c0*/  ULOP3.LUT UR4, UR5, UR4, URZ, 0x3c, !UPT ;  /* 0x0000000405047292 */ /* 0x000fe4000f8e3cff */
[----:B------:R-:W-:-:S04]  /*54d0*/  ULEA UR6, UR6, UR22, 0x3 ;  /* 0x0000001606067291 */ /* 0x000fc8000f8e18ff */
[----:B------:R-:W-:Y:S02]  /*54e0*/  IMAD.U32 R2, RZ, RZ, UR4 ;  /* 0x00000004ff027e24 */ /* 0x000fe4000f8e00ff */
[----:B-1----:R-:W-:-:S03]  /*54f0*/  MOV R0, UR6 ;  /* 0x0000000600007c02 */ /* 0x002fc60008000f00 */
[----:B------:R-:W-:-:S07]  /*5500*/  SHF.L.U32 R3, R2, 0x1f, RZ ;  /* 0x0000001f02037819 */ /* 0x000fce00000006ff */
.L_x_38:
[----:B-1----:R1:W2:Y:S02]  /*5510*/  SYNCS.PHASECHK.TRANS64.TRYWAIT P0, [R0+URZ], R3 ;  /* 0x00000003000075a7 */ /* 0x0022a400080011ff */
[----:B--2---:R-:W-:Y:S05]  /*5520*/  @!P0 NANOSLEEP.SYNCS 0x989680 ;  /* 0x009896800000895d */ /* 0x004fea0003900000 */
[----:B------:R-:W2:Y:S02]  /*5530*/  @!P0 SYNCS.PHASECHK.TRANS64 P0, [R0+URZ], R3 ;  /* 0x00000003000085a7 */ /* 0x000ea400080010ff */
[----:B--2---:R-:W-:Y:S05]  /*5540*/  @P0 EXIT ;  /* 0x000000000000094d */ /* 0x004fea0003800000 */
[----:B------:R-:W-:Y:S05]  /*5550*/  BRA `(.L_x_38) ;  /* 0xfffffffc00ec7947 */ /* 0x000fea000383ffff */
.L_x_16:
[----:B------:R-:W2:Y:S02]  /*5560*/  S2UR UR4, SR_CgaCtaId ;  /* 0x00000000000479c3 */ /* 0x000ea40000008800 */
[----:B--2---:R-:W-:-:S04]  /*5570*/  UISETP.NE.AND UP0, UPT, UR4, URZ, UPT ;  /* 0x000000ff0400728c */ /* 0x004fc8000bf05270 */
[----:B------:R-:W-:-:S09]  /*5580*/  UISETP.NE.OR UP0, UPT, UR10, 0x1, UP0 ;  /* 0x000000010a00788c */ /* 0x000fd20008705670 */
[----:B------:R-:W-:Y:S05]  /*5590*/  BRA.U UP0, `(.L_x_39) ;  /* 0x0000000100b47547 */ /* 0x000fea000b800000 */
[----:B------:R-:W2:Y:S01]  /*55a0*/  S2UR UR4, SR_CgaCtaId ;  /* 0x00000000000479c3 */ /* 0x000ea20000008800 */
[----:B------:R-:W-:Y:S01]  /*55b0*/  UMOV UR7, 0x400 ;  /* 0x0000040000077882 */ /* 0x000fe20000000000 */
[----:B------:R-:W-:Y:S01]  /*55c0*/  HFMA2 R3, -RZ, RZ, 0, 5.9604644775390625e-08 ;  /* 0x00000001ff037431 */ /* 0x000fe200000001ff */
[----:B------:R-:W-:Y:S01]  /*55d0*/  ISETP.NE.AND P0, PT, R0, RZ, PT ;  /* 0x000000ff0000720c */ /* 0x000fe20003f05270 */
[----:B------:R-:W-:Y:S01]  /*55e0*/  IMAD.MOV.U32 R8, RZ, RZ, RZ ;  /* 0x000000ffff087224 */ /* 0x000fe200078e00ff */
[----:B--2---:R-:W-:-:S04]  /*55f0*/  ULEA UR7, UR4, UR7, 0x18 ;  /* 0x0000000704077291 */ /* 0x004fc8000f8ec0ff */
[----:B------:R-:W-:Y:S02]  /*5600*/  UIADD3 UR6, UPT, UPT, UR7, 0xa8, URZ ;  /* 0x000000a807067890 */ /* 0x000fe4000fffe0ff */
[----:B------:R-:W-:Y:S02]  /*5610*/  UIADD3 UR8, UPT, UPT, UR7, 0xa0, URZ ;  /* 0x000000a007087890 */ /* 0x000fe4000fffe0ff */
[----:B------:R-:W-:-:S12]  /*5620*/  UPRMT UR6, URZ, 0x654, UR6 ;  /* 0x00000654ff067896 */ /* 0x000fd80008000006 */
.L_x_42:
[----:B------:R-:W-:Y:S01]  /*5630*/  SHF.L.U32 R7, R3, 0x1f, RZ ;  /* 0x0000001f03077819 */ /* 0x000fe200000006ff */
[----:B------:R-:W-:Y:S02]  /*5640*/  IMAD.U32 R9, RZ, RZ, UR8 ;  /* 0x00000008ff097e24 */ /* 0x000fe4000f8e00ff */
[----:B------:R-:W-:Y:S01]  /*5650*/  @!P0 IMAD.MOV.U32 R5, RZ, RZ, 0x10 ;  /* 0x00000010ff058424 */ /* 0x000fe200078e00ff */
[----:B------:R-:W2:Y:S02]  /*5660*/  SYNCS.PHASECHK.TRANS64.TRYWAIT P1, [UR7+0xa8], R7 ;  /* 0x0000a807ff0075a7 */ /* 0x000ea40008021107 */
[----:B------:R-:W-:-:S04]  /*5670*/  PRMT R9, R0, 0x654, R9 ;  /* 0x0000065400097816 */ /* 0x000fc80000000009 */
[----:B------:R-:W-:Y:S01]  /*5680*/  SEL R2, R9, R2, !P0 ;  /* 0x0000000209027207 */ /* 0x000fe20004000000 */
[----:B--2---:R-:W-:Y:S06]  /*5690*/  @!P1 BRA `(.L_x_40) ;  /* 0x0000005000689947 */ /* 0x004fec0003800000 */
.L_x_124:
[----:B------:R-:W-:Y:S01]  /*56a0*/  UIADD3 UR4, UPT, UPT, UR7, 0xe0, URZ ;  /* 0x000000e007047890 */ /* 0x000fe2000fffe0ff */
[----:B------:R3:W-:Y:S01]  /*56b0*/  @!P0 SYNCS.ARRIVE.TRANS64.RED RZ, [R2+URZ], R5 ;  /* 0x0000000502ff89a7 */ /* 0x0007e200080004ff */
[----:B------:R-:W-:Y:S01]  /*56c0*/  UIADD3 UR5, UPT, UPT, UR7, 0xa0, URZ ;  /* 0x000000a007057890 */ /* 0x000fe2000fffe0ff */
[----:B------:R-:W-:-:S08]  /*56d0*/  LOP3.LUT R3, R3, 0x1, RZ, 0x3c, !PT ;  /* 0x0000000103037812 */ /* 0x000fd000078e3cff */
[----:B------:R-:W-:Y:S06]  /*56e0*/  UGETNEXTWORKID.BROADCAST [UR4], [UR5] ;  /* 0x00000000040073ca */ /* 0x000fec0008000100 */
[----:B---3--:R-:W-:-:S04]  /*56f0*/  SHF.L.U32 R5, R8, 0x1f, RZ ;  /* 0x0000001f08057819 */ /* 0x008fc800000006ff */
[----:B------:R-:W3:Y:S02]  /*5700*/  SYNCS.PHASECHK.TRANS64.TRYWAIT P1, [UR7+0xa0], R5 ;  /* 0x0000a005ff0075a7 */ /* 0x000ee40008021107 */
[----:B---3--:R-:W-:Y:S05]  /*5710*/  @!P1 BRA `(.L_x_41) ;  /* 0x0000005000609947 */ /* 0x008fea0003800000 */
.L_x_126:
[----:B--2---:R-:W2:Y:S01]  /*5720*/  LDS.128 R4, [UR7+0xe0] ;  /* 0x0000e007ff047984 */ /* 0x004ea20008000c00 */
[----:B------:R-:W-:Y:S01]  /*5730*/  LOP3.LUT R8, R8, 0x1, RZ, 0x3c, !PT ;  /* 0x0000000108087812 */ /* 0x000fe200078e3cff */
[----:B------:R-:W-:Y:S01]  /*5740*/  @!PT LDS RZ, [RZ] ;  /* 0x00000000fffff984 */ /* 0x000fe20000000800 */
[----:B------:R-:W-:Y:S01]  /*5750*/  @!PT LDS RZ, [RZ] ;  /* 0x00000000fffff984 */ /* 0x000fe20000000800 */
[----:B------:R-:W-:Y:S01]  /*5760*/  @!PT LDS RZ, [RZ] ;  /* 0x00000000fffff984 */ /* 0x000fe20000000800 */
[----:B------:R-:W-:Y:S01]  /*5770*/  @!PT LDS RZ, [RZ] ;  /* 0x00000000fffff984 */ /* 0x000fe20000000800 */
[----:B------:R3:W-:Y:S06]  /*5780*/  MEMBAR.ALL.CTA ;  /* 0x0000000000007992 */ /* 0x0007ec0000008000 */
[----:B---3--:R-:W3:Y:S02]  /*5790*/  FENCE.VIEW.ASYNC.S ;  /* 0x00000000000073c6 */ /* 0x008ee40000000000 */
[----:B---3--:R-:W-:Y:S01]  /*57a0*/  SYNCS.ARRIVE.TRANS64.RED.A1T0 RZ, [UR6], RZ ;  /* 0x000000ffffff79a7 */ /* 0x008fe20008100406 */
[----:B--2---:R-:W-:-:S13]  /*57b0*/  LOP3.LUT P1, RZ, R6, 0x1, RZ, 0xc0, !PT ;  /* 0x0000000106ff7812 */ /* 0x004fda000782c0ff */
[----:B------:R-:W-:Y:S05]  /*57c0*/  @P1 BRA `(.L_x_42) ;  /* 0xfffffffc00981947 */ /* 0x000fea000383ffff */
[----:B------:R-:W-:-:S04]  /*57d0*/  SHF.L.U32 R0, R3, 0x1f, RZ ;  /* 0x0000001f03007819 */ /* 0x000fc800000006ff */
[----:B------:R-:W2:Y:S02]  /*57e0*/  SYNCS.PHASECHK.TRANS64 P0, [UR7+0xa8], R0 ;  /* 0x0000a800ff0075a7 */ /* 0x000ea40008001007 */
[----:B-12---:R-:W-:Y:S05]  /*57f0*/  @P0 EXIT ;  /* 0x000000000000094d */ /* 0x006fea0003800000 */
[----:B------:R-:W-:-:S07]  /*5800*/  MOV R0, UR7 ;  /* 0x0000000700007c02 */ /* 0x000fce0008000f00 */
.L_x_43:
[----:B-1----:R-:W-:-:S04]  /*5810*/  SHF.L.U32 R5, R3, 0x1f, RZ ;  /* 0x0000001f03057819 */ /* 0x002fc800000006ff */
[----:B------:R1:W2:Y:S03]  /*5820*/  SYNCS.PHASECHK.TRANS64.TRYWAIT P0, [R0+URZ+0xa8], R5 ;  /* 0x0000a805000075a7 */ /* 0x0002a600080011ff */
[----:B--2---:R-:W-:Y:S05]  /*5830*/  @!P0 NANOSLEEP.SYNCS 0x989680 ;  /* 0x009896800000895d */ /* 0x004fea0003900000 */
[----:B------:R-:W2:Y:S02]  /*5840*/  @!P0 SYNCS.PHASECHK.TRANS64 P0, [R0+URZ+0xa8], R5 ;  /* 0x0000a805000085a7 */ /* 0x000ea400080010ff */
[----:B--2---:R-:W-:Y:S05]  /*5850*/  @P0 EXIT ;  /* 0x000000000000094d */ /* 0x004fea0003800000 */
[----:B------:R-:W-:Y:S05]  /*5860*/  BRA `(.L_x_43) ;  /* 0xfffffffc00e87947 */ /* 0x000fea000383ffff */
.L_x_39:
[----:B------:R-:W-:-:S09]  /*5870*/  UISETP.NE.AND UP0, UPT, UR10, URZ, UPT ;  /* 0x000000ff0a00728c */ /* 0x000fd2000bf05270 */
[----:B------:R-:W-:Y:S05]  /*5880*/  BRA.U UP0, `(.L_x_44) ;  /* 0x0000000d00f87547 */ /* 0x000fea000b800000 */
[----:B------:R-:W2:Y:S01]  /*5890*/  S2UR UR5, SR_CgaCtaId ;  /* 0x00000000000579c3 */ /* 0x000ea20000008800 */
[----:B------:R-:W-:Y:S01]  /*58a0*/  UMOV UR4, 0x40 ;  /* 0x0000004000047882 */ /* 0x000fe20000000000 */
[----:B------:R-:W-:Y:S01]  /*58b0*/  NOP ;  /* 0x0000000000007918 */ /* 0x000fe20000000000 */
[----:B------:R-:W-:Y:S01]  /*58c0*/  UMOV UR6, 0x400 ;  /* 0x0000040000067882 */ /* 0x000fe20000000000 */
[----:B--2---:R-:W-:Y:S02]  /*58d0*/  ULEA UR4, UR5, UR4, 0x18 ;  /* 0x0000000405047291 */ /* 0x004fe4000f8ec0ff */
[----:B------:R-:W-:-:S07]  /*58e0*/  ULEA UR6, UR5, UR6, 0x18 ;  /* 0x0000000605067291 */ /* 0x000fce000f8ec0ff */
[----:B------:R-:W2:Y:S02]  /*58f0*/  LDS.U8 R0, [UR4+0x1c] ;  /* 0x00001c04ff007984 */ /* 0x000ea40008000000 */
[----:B--2---:R-:W-:-:S13]  /*5900*/  ISETP.NE.AND P0, PT, R0, RZ, PT ;  /* 0x000000ff0000720c */ /* 0x004fda0003f05270 */
[----:B------:R-:W-:Y:S05]  /*5910*/  @P0 BRA `(.L_x_45) ;  /* 0x0000000000580947 */ /* 0x000fea0003800000 */
[----:B------:R-:W-:-:S13]  /*5920*/  ELECT P0, URZ, PT ;  /* 0x0000000000ff782f */ /* 0x000fda0003800000 */
[----:B------:R-:W-:Y:S05]  /*5930*/  @!P0 BRA `(.L_x_46) ;  /* 0x0000000000608947 */ /* 0x000fea0003800000 */
[----:B------:R-:W-:Y:S01]  /*5940*/  UMOV UR5, 0x10 ;  /* 0x0000001000057882 */ /* 0x000fe20000000000 */
[----:B------:R-:W-:Y:S01]  /*5950*/  HFMA2 R0, -RZ, RZ, 0, 5.9604644775390625e-08 ;  /* 0x00000001ff007431 */ /* 0x000fe200000001ff */
[----:B------:R-:W-:-:S03]  /*5960*/  MOV R2, 0xffff ;  /* 0x0000ffff00027802 */ /* 0x000fc60000000f00 */
[----:B------:R-:W-:Y:S04]  /*5970*/  DEPBAR.LE SB2, 0x36 ;  /* 0x0000ad800000791a */ /* 0x000fe80000000000 */
[----:B------:R-:W2:Y:S02]  /*5980*/  UTCATOMSWS.FIND_AND_SET.ALIGN UP0, UR5, UR5 ;  /* 0x00000005000575e3 */ /* 0x000ea40008000800 */
[----:B--2---:R-:W-:Y:S01]  /*5990*/  MOV R3, UR5 ;  /* 0x0000000500037c02 */ /* 0x004fe20008000f00 */
[----:B------:R-:W-:Y:S06]  /*59a0*/  BRA.U UP0, `(.L_x_47) ;  /* 0x0000000100187547 */ /* 0x000fec000b800000 */
.L_x_48:
[----:B------:R-:W-:Y:S05]  /*59b0*/  NANOSLEEP 0x64 ;  /* 0x000000640000795d */ /* 0x000fea0003800000 */
[----:B------:R-:W-:-:S05]  /*59c0*/  UMOV UR5, 0x10 ;  /* 0x0000001000057882 */ /* 0x000fca0000000000 */
[----:B------:R-:W-:Y:S04]  /*59d0*/  DEPBAR.LE SB2, 0x36 ;  /* 0x0000ad800000791a */ /* 0x000fe80000000000 */
[----:B------:R-:W2:Y:S02]  /*59e0*/  UTCATOMSWS.FIND_AND_SET.ALIGN UP0, UR5, UR5 ;  /* 0x00000005000575e3 */ /* 0x000ea40008000800 */
[----:B--2---:R-:W-:Y:S01]  /*59f0*/  MOV R3, UR5 ;  /* 0x0000000500037c02 */ /* 0x004fe20008000f00 */
[----:B------:R-:W-:Y:S05]  /*5a00*/  BRA.U !UP0, `(.L_x_48) ;  /* 0xfffffffd08e87547 */ /* 0x000fea000b83ffff */
.L_x_47:
[-C--:B------:R-:W-:Y:S02]  /*5a10*/  SHF.L.U32 R2, R2, R3.reuse, RZ ;  /* 0x0000000302027219 */ /* 0x080fe400000006ff */
[----:B------:R-:W-:Y:S01]  /*5a20*/  SHF.L.U32 R0, R0, R3, RZ ;  /* 0x0000000300007219 */ /* 0x000fe200000006ff */
[----:B------:R-:W-:Y:S02]  /*5a30*/  IMAD.SHL.U32 R3, R3, 0x20, RZ ;  /* 0x0000002003037824 */ /* 0x000fe400078e00ff */
[----:B------:R2:W-:Y:S04]  /*5a40*/  ATOMS.OR RZ, [UR4+0x14], R2 ;  /* 0x00001402ffff798c */ /* 0x0005e8000b000004 */
[----:B------:R2:W-:Y:S04]  /*5a50*/  ATOMS.OR RZ, [UR4+0x18], R0 ;  /* 0x00001800ffff798c */ /* 0x0005e8000b000004 */
[----:B------:R2:W-:Y:S01]  /*5a60*/  STS [UR6+0xf0], R3 ;  /* 0x0000f003ff007988 */ /* 0x0005e20008000806 */
[----:B------:R-:W-:Y:S05]  /*5a70*/  BRA `(.L_x_46) ;  /* 0x0000000000107947 */ /* 0x000fea0003800000 */
.L_x_45:
[----:B------:R-:W-:Y:S02]  /*5a80*/  MOV R0, 0xffffffff ;  /* 0xffffffff00007802 */ /* 0x000fe40000000f00 */
[----:B------:R-:W-:-:S03]  /*5a90*/  MOV R2, 0x5ac0 ;  /* 0x00005ac000027802 */ /* 0x000fc60000000f00 */
[----:B------:R2:W-:Y:S04]  /*5aa0*/  STS [UR6+0xf0], R0 ;  /* 0x0000f000ff007988 */ /* 0x0005e80008000806 */
[----:B-12--5:R-:W-:Y:S05]  /*5ab0*/  CALL.REL.NOINC `($__internal_1_$__cuda_sm10x_tcgen05_guardrail_trap_phase_invalid_during_alloc) ;  /* 0x0000005000fc7944 */ /* 0x026fea0003c00000 */
.L_x_46:
[----:B------:R-:W-:Y:S05]  /*5ac0*/  WARPSYNC.ALL ;  /* 0x0000000000007948 */ /* 0x000fea0003800000 */
[----:B------:R-:W3:Y:S01]  /*5ad0*/  S2UR UR6, SR_CgaCtaId ;  /* 0x00000000000679c3 */ /* 0x000ee20000008800 */
[----:B------:R-:W-:Y:S01]  /*5ae0*/  UMOV UR4, 0x400 ;  /* 0x0000040000047882 */ /* 0x000fe20000000000 */
[----:B------:R-:W-:-:S06]  /*5af0*/  NOP ;  /* 0x0000000000007918 */ /* 0x000fcc0000000000 */
[----:B------:R-:W-:Y:S06]  /*5b00*/  BAR.ARV 0x6, 0xa0 ;  /* 0x0182800000007b1d */ /* 0x000fec0000002000 */
[----:B------:R-:W-:Y:S01]  /*5b10*/  IMAD.MOV.U32 R8, RZ, RZ, 0x1 ;  /* 0x00000001ff087424 */ /* 0x000fe200078e00ff */
[----:B------:R-:W-:Y:S01]  /*5b20*/  UMOV UR15, URZ ;  /* 0x000000ff000f7c82 */ /* 0x000fe20008000000 */
[----:B------:R-:W-:Y:S01]  /*5b30*/  UMOV UR14, URZ ;  /* 0x000000ff000e7c82 */ /* 0x000fe20008000000 */
[----:B------:R-:W-:Y:S01]  /*5b40*/  UMOV UR32, 0x0 ;  /* 0x0000000000207882 */ /* 0x000fe20000000000 */
[----:B------:R-:W-:Y:S01]  /*5b50*/  UMOV UR33, 0x4100910 ;  /* 0x0410091000217882 */ /* 0x000fe20000000000 */
[----:B------:R-:W-:Y:S01]  /*5b60*/  UMOV UR30, 0x0 ;  /* 0x00000000001e7882 */ /* 0x000fe20000000000 */
[----:B------:R-:W-:Y:S01]  /*5b70*/  UMOV UR31, 0x4100910 ;  /* 0x04100910001f7882 */ /* 0x000fe20000000000 */
[----:B------:R-:W-:Y:S01]  /*5b80*/  UMOV UR28, 0x0 ;  /* 0x00000000001c7882 */ /* 0x000fe20000000000 */
[----:B------:R-:W-:Y:S01]  /*5b90*/  UMOV UR29, 0x4100910 ;  /* 0x04100910001d7882 */ /* 0x000fe20000000000 */
[----:B------:R-:W-:Y:S01]  /*5ba0*/  UMOV UR26, 0x0 ;  /* 0x00000000001a7882 */ /* 0x000fe20000000000 */
[----:B---3--:R-:W-:Y:S01]  /*5bb0*/  ULEA UR6, UR6, UR4, 0x18 ;  /* 0x0000000406067291 */ /* 0x008fe2000f8ec0ff */
[----:B------:R-:W3:Y:S03]  /*5bc0*/  LDCU.64 UR4, c[0x0][0x388] ;  /* 0x00007100ff0477ac */ /* 0x000ee60008000a00 */
[----:B------:R-:W-:-:S02]  /*5bd0*/  UIADD3 UR9, UPT, UPT, UR6, 0x6800, URZ ;  /* 0x0000680006097890 */ /* 0x000fc4000fffe0ff */
[----:B------:R-:W-:-:S03]  /*5be0*/  UIADD3 UR10, UPT, UPT, UR6, 0x1e800, URZ ;  /* 0x0001e800060a7890 */ /* 0x000fc6000fffe0ff */
[----:B------:R-:W2:Y:S01]  /*5bf0*/  LDS R9, [UR6+0xf0] ;  /* 0x0000f006ff097984 */ /* 0x000ea20008000800 */
[----:B------:R-:W-:Y:S02]  /*5c00*/  USHF.R.U32.HI UR9, URZ, 0x4, UR9 ;  /* 0x00000004ff097899 */ /* 0x000fe40008011609 */
[----:B------:R-:W-:Y:S02]  /*5c10*/  USHF.R.U32.HI UR10, URZ, 0x4, UR10 ;  /* 0x00000004ff0a7899 */ /* 0x000fe4000801160a */
[----:B------:R-:W-:Y:S02]  /*5c20*/  ULOP3.LUT UR9, UR9, 0x3fff, URZ, 0xc0, !UPT ;  /* 0x00003fff09097892 */ /* 0x000fe4000f8ec0ff */
[----:B------:R-:W-:Y:S01]  /*5c30*/  ULOP3.LUT UR10, UR10, 0x3fff, URZ, 0xc0, !UPT ;  /* 0x00003fff0a0a7892 */ /* 0x000fe2000f8ec0ff */
[----:B------:R-:W-:Y:S01]  /*5c40*/  UMOV UR27, 0x4100910 ;  /* 0x04100910001b7882 */ /* 0x000fe20000000000 */
[----:B------:R-:W-:Y:S01]  /*5c50*/  UMOV UR24, 0x0 ;  /* 0x0000000000187882 */ /* 0x000fe20000000000 */
[----:B---3--:R-:W-:Y:S01]  /*5c60*/  UIADD3 UR7, UPT, UPT, UR4, 0x3f, URZ ;  /* 0x0000003f04077890 */ /* 0x008fe2000fffe0ff */
[----:B------:R-:W-:Y:S01]  /*5c70*/  UMOV UR25, 0x4100910 ;  /* 0x0410091000197882 */ /* 0x000fe20000000000 */
[----:B------:R-:W-:-:S02]  /*5c80*/  ULOP3.LUT UR9, UR9, 0x10000, URZ, 0xfc, !UPT ;  /* 0x0001000009097892 */ /* 0x000fc4000f8efcff */
[----:B------:R-:W-:Y:S02]  /*5c90*/  USHF.R.S32.HI UR4, URZ, 0x1f, UR7 ;  /* 0x0000001fff047899 */ /* 0x000fe40008011407 */
[----:B------:R-:W-:Y:S02]  /*5ca0*/  ULOP3.LUT UR10, UR10, 0x10000, URZ, 0xfc, !UPT ;  /* 0x000100000a0a7892 */ /* 0x000fe4000f8efcff */
[----:B------:R-:W-:Y:S01]  /*5cb0*/  ULEA.HI UR7, UR4, UR7, URZ, 0x6 ;  /* 0x0000000704077291 */ /* 0x000fe2000f8f30ff */
[----:B------:R-:W-:Y:S01]  /*5cc0*/  UMOV UR22, 0x0 ;  /* 0x0000000000167882 */ /* 0x000fe20000000000 */
[----:B------:R-:W-:Y:S02]  /*5cd0*/  UMOV UR23, 0x4100910 ;  /* 0x0410091000177882 */ /* 0x000fe40000000000 */
[----:B------:R-:W-:Y:S01]  /*5ce0*/  USHF.R.S32.HI UR7, URZ, 0x6, UR7 ;  /* 0x00000006ff077899 */ /* 0x000fe20008011407 */
[----:B------:R-:W-:Y:S02]  /*5cf0*/  UMOV UR20, 0x0 ;  /* 0x0000000000147882 */ /* 0x000fe40000000000 */
[----:B------:R-:W3:Y:S01]  /*5d00*/  LDCU UR4, c[0x0][0x390] ;  /* 0x00007200ff0477ac */ /* 0x000ee20008000800 */
[----:B------:R-:W-:-:S02]  /*5d10*/  UIMAD UR7, UR7, UR5, URZ ;  /* 0x00000005070772a4 */ /* 0x000fc4000f8e02ff */
[----:B------:R-:W-:Y:S01]  /*5d20*/  UIADD3 UR5, UPT, UPT, UR6, 0xa8, URZ ;  /* 0x000000a806057890 */ /* 0x000fe2000fffe0ff */
[----:B------:R-:W-:Y:S01]  /*5d30*/  UMOV UR21, 0x4100910 ;  /* 0x0410091000157882 */ /* 0x000fe20000000000 */
[----:B------:R-:W-:Y:S02]  /*5d40*/  UMOV UR18, 0x0 ;  /* 0x0000000000127882 */ /* 0x000fe40000000000 */
[----:B------:R-:W-:Y:S01]  /*5d50*/  UPRMT UR5, URZ, 0x654, UR5 ;  /* 0x00000654ff057896 */ /* 0x000fe20008000005 */
[----:B------:R-:W-:Y:S01]  /*5d60*/  UMOV UR19, 0x4100910 ;  /* 0x0410091000137882 */ /* 0x000fe20000000000 */
[C---:B--2---:R-:W-:Y:S01]  /*5d70*/  VIADD R3, R9.reuse, 0x40 ;  /* 0x0000004009037836 */ /* 0x044fe20000000000 */
[----:B------:R-:W-:-:S04]  /*5d80*/  LOP3.LUT R2, R9, 0xffff, RZ, 0xc0, !PT ;  /* 0x0000ffff09027812 */ /* 0x000fc800078ec0ff */
[----:B------:R-:W-:Y:S01]  /*5d90*/  LOP3.LUT R3, R3, 0xffff, RZ, 0xc0, !PT ;  /* 0x0000ffff03037812 */ /* 0x000fe200078ec0ff */
[----:B---3--:R-:W-:-:S04]  /*5da0*/  UIMAD UR4, UR7, UR4, URZ ;  /* 0x00000004070472a4 */ /* 0x008fc8000f8e02ff */
[----:B------:R2:W-:Y:S01]  /*5db0*/  STL.64 [R1], R2 ;  /* 0x0000000201007387 */ /* 0x0005e20000100a00 */
[----:B------:R-:W-:Y:S02]  /*5dc0*/  UIADD3 UR16, UPT, UPT, UR4, -0x1, URZ ;  /* 0xffffffff04107890 */ /* 0x000fe4000fffe0ff */
[----:B------:R-:W-:Y:S01]  /*5dd0*/  UISETP.GE.AND UP3, UPT, UR4, 0x1, UPT ;  /* 0x000000010400788c */ /* 0x000fe2000bf66270 */
[----:B--2---:R-:W-:-:S10]  /*5de0*/  CS2R R2, SRZ ;  /* 0x0000000000027805 */ /* 0x004fd4000001ff00 */
.L_x_55:
[----:B--2---:R-:W-:-:S04]  /*5df0*/  SHF.L.U32 R5, R3, 0x1f, RZ ;  /* 0x0000001f03057819 */ /* 0x004fc800000006ff */
[----:B------:R-:W2:Y:S02]  /*5e00*/  SYNCS.PHASECHK.TRANS64.TRYWAIT P0, [UR6+0xa0], R5 ;  /* 0x0000a005ff0075a7 */ /* 0x000ea40008001106 */
[----:B--234-:R-:W-:Y:S05]  /*5e10*/  @!P0 BRA `(.L_x_49) ;  /* 0x0000004800b88947 */ /* 0x01cfea0003800000 */
.L_x_128:
[----:B--2---:R-:W2:Y:S01]  /*5e20*/  LDS.128 R4, [UR6+0xe0] ;  /* 0x0000e006ff047984 */ /* 0x004ea20008000c00 */
[----:B------:R-:W-:Y:S01]  /*5e30*/  ULEA UR8, UR15, UR6, 0x3 ;  /* 0x000000060f087291 */ /* 0x000fe2000f8e18ff */
[----:B------:R-:W-:Y:S01]  /*5e40*/  SHF.L.U32 R0, R8, 0x1f, RZ ;  /* 0x0000001f08007819 */ /* 0x000fe200000006ff */
[----:B------:R-:W-:Y:S01]  /*5e50*/  @!PT LDS RZ, [RZ] ;  /* 0x00000000fffff984 */ /* 0x000fe20000000800 */
[----:B------:R-:W-:Y:S01]  /*5e60*/  @!PT LDS RZ, [RZ] ;  /* 0x00000000fffff984 */ /* 0x000fe20000000800 */
[----:B------:R-:W-:Y:S01]  /*5e70*/  @!PT LDS RZ, [RZ] ;  /* 0x00000000fffff984 */ /* 0x000fe20000000800 */
[----:B------:R-:W-:Y:S01]  /*5e80*/  @!PT LDS RZ, [RZ] ;  /* 0x00000000fffff984 */ /* 0x000fe20000000800 */
[----:B------:R3:W-:Y:S06]  /*5e90*/  MEMBAR.ALL.CTA ;  /* 0x0000000000007992 */ /* 0x0007ec0000008000 */
[----:B---3--:R-:W3:Y:S02]  /*5ea0*/  FENCE.VIEW.ASYNC.S ;  /* 0x00000000000073c6 */ /* 0x008ee40000000000 */
[----:B---3--:R-:W-:Y:S01]  /*5eb0*/  SYNCS.ARRIVE.TRANS64.RED.A1T0 RZ, [UR5], RZ ;  /* 0x000000ffffff79a7 */ /* 0x008fe20008100405 */
[----:B------:R-:W3:Y:S01]  /*5ec0*/  SYNCS.PHASECHK.TRANS64.TRYWAIT P0, [UR8+0xc0], R0 ;  /* 0x0000c000ff0075a7 */ /* 0x000ee20008001108 */
[----:B--2---:R-:W-:Y:S01]  /*5ed0*/  LOP3.LUT P3, RZ, R6, 0x1, RZ, 0xc0, !PT ;  /* 0x0000000106ff7812 */ /* 0x004fe2000786c0ff */
[----:B---3--:R-:W-:-:S12]  /*5ee0*/  @!P0 BRA `(.L_x_50) ;  /* 0x00000048009c8947 */ /* 0x008fd80003800000 */
.L_x_130:
[----:B------:R-:W-:Y:S05]  /*5ef0*/  BRA.U !UP3, `(.L_x_51) ;  /* 0x000000050b4c7547 */ /* 0x000fea000b800000 */
[----:B--2---:R-:W-:Y:S01]  /*5f00*/  IMAD.U32 R0, RZ, RZ, UR15 ;  /* 0x0000000fff007e24 */ /* 0x004fe2000f8e00ff */
[----:B------:R-:W-:-:S04]  /*5f10*/  ULEA UR4, UR14, UR6, 0x3 ;  /* 0x000000060e047291 */ /* 0x000fc8000f8e18ff */
[----:B------:R-:W-:Y:S02]  /*5f20*/  LEA R4, R0, R1, 0x2 ;  /* 0x0000000100047211 */ /* 0x000fe400078e10ff */
[----:B------:R-:W-:-:S04]  /*5f30*/  SHF.L.U32 R0, R2, 0x1f, RZ ;  /* 0x0000001f02007819 */ /* 0x000fc800000006ff */
[----:B------:R-:W5:Y:S01]  /*5f40*/  LDL R4, [R4] ;  /* 0x0000000004047983 */ /* 0x000f620000100800 */
[----:B------:R2:W3:Y:S01]  /*5f50*/  SYNCS.PHASECHK.TRANS64.TRYWAIT P2, [UR4], R0 ;  /* 0x00000000ff0075a7 */ /* 0x0004e20008041104 */
[----:B------:R-:W-:Y:S01]  /*5f60*/  UPLOP3.LUT UP2, UPT, UPT, UPT, UPT, 0x40, 0x4 ;  /* 0x000000000004789c */ /* 0x000fe20003f4e870 */
[----:B------:R-:W-:Y:S01]  /*5f70*/  UMOV UR13, UR16 ;  /* 0x00000010000d7c82 */ /* 0x000fe20008000000 */
[----:B------:R-:W-:-:S09]  /*5f80*/  UMOV UR12, UR14 ;  /* 0x0000000e000c7c82 */ /* 0x000fd20008000000 */
.L_x_54:
[----:B----4-:R-:W-:Y:S01]  /*5f90*/  ULEA UR7, UR12, UR6, 0x3 ;  /* 0x000000060c077291 */ /* 0x010fe2000f8e18ff */
[----:B---3--:R-:W-:Y:S11]  /*5fa0*/  @P2 BRA `(.L_x_52) ;  /* 0x00000000000c2947 */ /* 0x008ff60003800000 */
[----:B------:R-:W-:Y:S04]  /*5fb0*/  SHF.L.U32 R5, R2, 0x1f, RZ ;  /* 0x0000001f02057819 */ /* 0x000fe800000006ff */
[----:B------:R-:W3:Y:S02]  /*5fc0*/  SYNCS.PHASECHK.TRANS64.TRYWAIT P0, [UR7], R5 ;  /* 0x00000005ff0075a7 */ /* 0x000ee40008001107 */
[----:B---3--:R-:W-:Y:S05]  /*5fd0*/  @!P0 BRA `(.L_x_53) ;  /* 0x0000004800788947 */ /* 0x008fea0003800000 */
.L_x_52:
[----:B------:R-:W-:Y:S01]  /*5fe0*/  UISETP.NE.AND UP0, UPT, UR13, URZ, UPT ;  /* 0x000000ff0d00728c */ /* 0x000fe2000bf05270 */
[----:B------:R-:W-:Y:S01]  /*5ff0*/  PLOP3.LUT P2, PT, PT, PT, PT, 0x80, 0x8 ;  /* 0x000000000008781c */ /* 0x000fe20003f4f070 */
[----:B------:R-:W-:Y:S01]  /*6000*/  UIADD3 UR14, UPT, UPT, UR12, 0x1, URZ ;  /* 0x000000010c0e7890 */ /* 0x000fe2000fffe0ff */
[----:B------:R-:W-:Y:S03]  /*6010*/  ELECT P1, URZ, PT ;  /* 0x0000000000ff782f */ /* 0x000fe60003820000 */
[----:B------:R-:W-:Y:S01]  /*6020*/  UISETP.NE.AND UP1, UPT, UR14, 0x6, UPT ;  /* 0x000000060e00788c */ /* 0x000fe2000bf25270 */
[----:B------:R-:W-:Y:S01]  /*6030*/  PLOP3.LUT P0, PT, PT, PT, UP0, 0x80, 0x8 ;  /* 0x000000000008781c */ /* 0x000fe20003f0f008 */
[----:B------:R-:W-:Y:S02]  /*6040*/  ULEA UR34, UR12, UR10, 0xa ;  /* 0x0000000a0c227291 */ /* 0x000fe4000f8e50ff */
[----:B------:R-:W-:Y:S02]  /*6050*/  USEL UR11, URZ, 0x1, UP1 ;  /* 0x00000001ff0b7887 */ /* 0x000fe40008800000 */
[----:B------:R-:W-:Y:S02]  /*6060*/  USEL UR14, UR14, URZ, UP1 ;  /* 0x000000ff0e0e7287 */ /* 0x000fe40008800000 */
[----:B------:R-:W-:Y:S02]  /*6070*/  ULEA UR36, UR12, UR9, 0xa ;  /* 0x000000090c247291 */ /* 0x000fe4000f8e50ff */
[----:B------:R-:W-:Y:S01]  /*6080*/  @UP0 ULEA UR4, UR14, UR6, 0x3 ;  /* 0x000000060e040291 */ /* 0x000fe2000f8e18ff */
[----:B------:R-:W-:Y:S01]  /*6090*/  LOP3.LUT R2, R2, UR11, RZ, 0x3c, !PT ;  /* 0x0000000b02027c12 */ /* 0x000fe2000f8e3cff */
[----:B------:R-:W-:Y:S02]  /*60a0*/  UIADD3 UR46, UPT, UPT, UR34, 0x2, URZ ;  /* 0x00000002222e7890 */ /* 0x000fe4000fffe0ff */
[----:B------:R-:W-:Y:S01]  /*60b0*/  UIADD3 UR40, UPT, UPT, UR36, 0x2, URZ ;  /* 0x0000000224287890 */ /* 0x000fe2000fffe0ff */
[----:B--2---:R-:W-:Y:S01]  /*60c0*/  @P0 SHF.L.U32 R0, R2, 0x1f, RZ ;  /* 0x0000001f02000819 */ /* 0x004fe200000006ff */
[----:B------:R-:W-:Y:S02]  /*60d0*/  UIADD3 UR44, UPT, UPT, UR34, 0x4, URZ ;  /* 0x00000004222c7890 */ /* 0x000fe4000fffe0ff */
[----:B-1----:R-:W-:Y:S01]  /*60e0*/  UIADD3 UR38, UPT, UPT, UR36, 0x4, URZ ;  /* 0x0000000424267890 */ /* 0x002fe2000fffe0ff */
[----:B------:R4:W1:Y:S01]  /*60f0*/  @P0 SYNCS.PHASECHK.TRANS64.TRYWAIT P2, [UR4], R0 ;  /* 0x00000000ff0005a7 */ /* 0x0008620008041104 */
[----:B------:R-:W-:Y:S02]  /*6100*/  ELECT P0, URZ, PT ;  /* 0x0000000000ff782f */ /* 0x000fe40003800000 */
[C---:B-----5:R-:W-:Y:S01]  /*6110*/  @P1 R2UR.BROADCAST UR4, R4.reuse ;  /* 0x00000000040412ca */ /* 0x060fe200008e0000 */
[----:B------:R-:W-:Y:S10]  /*6120*/  UIADD3 UR42, UPT, UPT, UR34, 0x6, URZ ;  /* 0x00000006222a7890 */ /* 0x000ff4000fffe0ff */
[C---:B------:R-:W-:Y:S02]  /*6130*/  @P0 R2UR.BROADCAST UR11, R4.reuse ;  /* 0x00000000040b02ca */ /* 0x040fe400008e0000 */
[----:B------:R-:W-:Y:S01]  /*6140*/  ELECT P0, URZ, PT ;  /* 0x0000000000ff782f */ /* 0x000fe20003800000 */
[----:B------:R-:W-:Y:S01]  /*6150*/  UIADD3 UR7, UPT, UPT, UR7, 0x30, URZ ;  /* 0x0000003007077890 */ /* 0x000fe2000fffe0ff */
[----:B------:R-:W-:Y:S01]  /*6160*/  UMOV UR35, 0x40004080 ;  /* 0x4000408000237882 */ /* 0x000fe20000000000 */
[----:B------:R-:W-:Y:S01]  /*6170*/  UMOV UR37, 0x40004080 ;  /* 0x4000408000257882 */ /* 0x000fe20000000000 */
[----:B------:R-:W-:Y:S01]  /*6180*/  UMOV UR47, 0x40004080 ;  /* 0x40004080002f7882 */ /* 0x000fe20000000000 */
[----:B------:R-:W-:Y:S01]  /*6190*/  UMOV UR41, 0x40004080 ;  /* 0x4000408000297882 */ /* 0x000fe20000000000 */
[----:B------:R-:W-:Y:S01]  /*61a0*/  UMOV UR45, 0x40004080 ;  /* 0x40004080002d7882 */ /* 0x000fe20000000000 */
[----:B------:R-:W-:Y:S01]  /*61b0*/  UMOV UR39, 0x40004080 ;  /* 0x4000408000277882 */ /* 0x000fe20000000000 */
[----:B------:R2:W-:Y:S01]  /*61c0*/  UTCHMMA gdesc[UR36], gdesc[UR34], tmem[UR4], tmem[UR32], idesc[UR33], UP2 ;  /* 0x00ff2022240075ea */ /* 0x0005e20009000004 */
[----:B------:R-:W-:Y:S02]  /*61d0*/  UPLOP3.LUT UP2, UPT, UPT, UPT, UPT, 0x80, 0x8 ;  /* 0x000000000008789c */ /* 0x000fe40003f4f070 */
[----:B------:R3:W-:Y:S01]  /*61e0*/  UTCHMMA gdesc[UR40], gdesc[UR46], tmem[UR11], tmem[UR30], idesc[UR31], UPT ;  /* 0x00ff1e2e280075ea */ /* 0x0007e2000b80000b */
[----:B------:R-:W-:Y:S01]  /*61f0*/  UMOV UR43, 0x40004080 ;  /* 0x40004080002b7882 */ /* 0x000fe20000000000 */
[----:B------:R-:W-:Y:S01]  /*6200*/  UMOV UR12, UR14 ;  /* 0x0000000e000c7c82 */ /* 0x000fe20008000000 */
[C---:B--2---:R-:W-:Y:S02]  /*6210*/  @P0 R2UR.BROADCAST UR4, R4.reuse ;  /* 0x00000000040402ca */ /* 0x044fe400008e0000 */
[----:B------:R-:W-:Y:S11]  /*6220*/  ELECT P0, URZ, PT ;  /* 0x0000000000ff782f */ /* 0x000ff60003800000 */
[----:B------:R-:W-:Y:S02]  /*6230*/  @!UPT UIADD3 URZ, UPT, UPT, URZ, URZ, URZ ;  /* 0x000000fffffff290 */ /* 0x000fe4000fffe0ff */
[C---:B---3--:R-:W-:Y:S01]  /*6240*/  @P0 R2UR.BROADCAST UR11, R4.reuse ;  /* 0x00000000040b02ca */ /* 0x048fe200008e0000 */
[----:B------:R-:W-:Y:S01]  /*6250*/  UIADD3 UR40, UPT, UPT, UR36, 0x6, URZ ;  /* 0x0000000624287890 */ /* 0x000fe2000fffe0ff */
[----:B------:R-:W-:Y:S01]  /*6260*/  ELECT P0, URZ, PT ;  /* 0x0000000000ff782f */ /* 0x000fe20003800000 */
[----:B------:R-:W-:Y:S01]  /*6270*/  UIADD3 UR46, UPT, UPT, UR34, 0x40, URZ ;  /* 0x00000040222e7890 */ /* 0x000fe2000fffe0ff */
[----:B------:R2:W-:Y:S09]  /*6280*/  UTCHMMA gdesc[UR38], gdesc[UR44], tmem[UR4], tmem[UR28], idesc[UR29], UPT ;  /* 0x00ff1c2c260075ea */ /* 0x0005f2000b800004 */
[----:B------:R3:W-:Y:S01]  /*6290*/  UTCHMMA gdesc[UR40], gdesc[UR42], tmem[UR11], tmem[UR26], idesc[UR27], UPT ;  /* 0x00ff1a2a280075ea */ /* 0x0007e2000b80000b */
[----:B--2---:R-:W-:Y:S01]  /*62a0*/  UIADD3 UR38, UPT, UPT, UR36, 0x40, URZ ;  /* 0x0000004024267890 */ /* 0x004fe2000fffe0ff */
[C---:B------:R-:W-:Y:S02]  /*62b0*/  @P0 R2UR.BROADCAST UR4, R4.reuse ;  /* 0x00000000040402ca */ /* 0x040fe400008e0000 */
[----:B------:R-:W-:Y:S11]  /*62c0*/  ELECT P0, URZ, PT ;  /* 0x0000000000ff782f */ /* 0x000ff60003800000 */
[----:B------:R-:W-:Y:S02]  /*62d0*/  @!UPT UIADD3 URZ, UPT, UPT, URZ, URZ, URZ ;  /* 0x000000fffffff290 */ /* 0x000fe4000fffe0ff */
[C---:B---3--:R-:W-:Y:S01]  /*62e0*/  @P0 R2UR.BROADCAST UR11, R4.reuse ;  /* 0x00000000040b02ca */ /* 0x048fe200008e0000 */
[----:B------:R-:W-:Y:S02]  /*62f0*/  UIADD3 UR44, UPT, UPT, UR34, 0x42, URZ ;  /* 0x00000042222c7890 */ /* 0x000fe4000fffe0ff */
[----:B------:R-:W-:Y:S01]  /*6300*/  UIADD3 UR42, UPT, UPT, UR36, 0x42, URZ ;  /* 0x00000042242a7890 */ /* 0x000fe2000fffe0ff */
[----:B------:R-:W-:Y:S01]  /*6310*/  ELECT P0, URZ, PT ;  /* 0x0000000000ff782f */ /* 0x000fe20003800000 */
[----:B------:R-:W-:Y:S02]  /*6320*/  UIADD3 UR40, UPT, UPT, UR34, 0x44, URZ ;  /* 0x0000004422287890 */ /* 0x000fe4000fffe0ff */
[----:B------:R-:W-:Y:S01]  /*6330*/  UIADD3 UR34, UPT, UPT, UR34, 0x46, URZ ;  /* 0x0000004622227890 */ /* 0x000fe2000fffe0ff */
[----:B------:R2:W-:Y:S05]  /*6340*/  UTCHMMA gdesc[UR38], gdesc[UR46], tmem[UR4], tmem[UR24], idesc[UR25], UPT ;  /* 0x00ff182e260075ea */ /* 0x0005ea000b800004 */
[----:B------:R3:W-:Y:S01]  /*6350*/  UTCHMMA gdesc[UR42], gdesc[UR44], tmem[UR11], tmem[UR22], idesc[UR23], UPT ;  /* 0x00ff162c2a0075ea */ /* 0x0007e2000b80000b */
[----:B--2---:R-:W-:Y:S03]  /*6360*/  UIADD3 UR38, UPT, UPT, UR36, 0x44, URZ ;  /* 0x0000004424267890 */ /* 0x004fe6000fffe0ff */
[C---:B------:R-:W-:Y:S02]  /*6370*/  @P0 R2UR.BROADCAST UR4, R4.reuse ;  /* 0x00000000040402ca */ /* 0x040fe400008e0000 */
[----:B------:R-:W-:Y:S11]  /*6380*/  ELECT P0, URZ, PT ;  /* 0x0000000000ff782f */ /* 0x000ff60003800000 */
[----:B------:R-:W-:Y:S02]  /*6390*/  @!UPT UIADD3 URZ, UPT, UPT, URZ, URZ, URZ ;  /* 0x000000fffffff290 */ /* 0x000fe4000fffe0ff */
[----:B---3--:R-:W-:Y:S01]  /*63a0*/  @P0 R2UR.BROADCAST UR11, R4 ;  /* 0x00000000040b02ca */ /* 0x008fe200008e0000 */
[----:B------:R-:W-:Y:S01]  /*63b0*/  UIADD3 UR36, UPT, UPT, UR36, 0x46, URZ ;  /* 0x0000004624247890 */ /* 0x000fe2000fffe0ff */
[----:B------:R2:W-:Y:S11]  /*63c0*/  UTCHMMA gdesc[UR38], gdesc[UR40], tmem[UR4], tmem[UR20], idesc[UR21], UPT ;  /* 0x00ff1428260075ea */ /* 0x0005f6000b800004 */
[----:B------:R4:W-:Y:S01]  /*63d0*/  UTCHMMA gdesc[UR36], gdesc[UR34], tmem[UR11], tmem[UR18], idesc[UR19], UPT ;  /* 0x00ff1222240075ea */ /* 0x0009e2000b80000b */
[----:B------:R4:W-:Y:S01]  /*63e0*/  UTCBAR [UR7], URZ ;  /* 0x000000ff070073e9 */ /* 0x0009e200080000ff */
[----:B--2---:R-:W-:Y:S02]  /*63f0*/  UIADD3 UR4, UPT, UPT, UR13, 0x1, URZ ;  /* 0x000000010d047890 */ /* 0x004fe4000fffe0ff */
[----:B------:R-:W-:Y:S02]  /*6400*/  UIADD3 UR13, UPT, UPT, UR13, -0x1, URZ ;  /* 0xffffffff0d0d7890 */ /* 0x000fe4000fffe0ff */
[----:B------:R-:W-:Y:S09]  /*6410*/  UISETP.GT.U32.AND UP0, UPT, UR4, 0x1, UPT ;  /* 0x000000010400788c */ /* 0x000ff2000bf04070 */
[----:B-1----:R-:W-:Y:S05]  /*6420*/  BRA.U UP0, `(.L_x_54) ;  /* 0xfffffff900d87547 */ /* 0x002fea000b83ffff */
.L_x_51:
[----:B------:R-:W-:Y:S01]  /*6430*/  UIADD3 UR15, UPT, UPT, UR15, 0x1, URZ ;  /* 0x000000010f0f7890 */ /* 0x000fe2000fffe0ff */
[----:B------:R-:W-:Y:S01]  /*6440*/  LOP3.LUT R3, R3, 0x1, RZ, 0x3c, !PT ;  /* 0x0000000103037812 */ /* 0x000fe200078e3cff */
[----:B------:R-:W-:Y:S02]  /*6450*/  UIADD3 UR8, UPT, UPT, UR8, 0xb0, URZ ;  /* 0x000000b008087890 */ /* 0x000fe4000fffe0ff */
[----:B------:R-:W-:-:S04]  /*6460*/  UISETP.NE.AND UP0, UPT, UR15, 0x2, UPT ;  /* 0x000000020f00788c */ /* 0x000fc8000bf05270 */
[----:B------:R-:W-:Y:S02]  /*6470*/  USEL UR4, URZ, 0x1, UP0 ;  /* 0x00000001ff047887 */ /* 0x000fe40008000000 */
[----:B------:R-:W-:Y:S01]  /*6480*/  USEL UR15, UR15, URZ, UP0 ;  /* 0x000000ff0f0f7287 */ /* 0x000fe20008000000 */
[----:B------:R3:W-:Y:S03]  /*6490*/  UTCBAR [UR8], URZ ;  /* 0x000000ff080073e9 */ /* 0x0007e600080000ff */
[----:B------:R-:W-:Y:S01]  /*64a0*/  LOP3.LUT R8, R8, UR4, RZ, 0x3c, !PT ;  /* 0x0000000408087c12 */ /* 0x000fe2000f8e3cff */
[----:B------:R-:W-:Y:S07]  /*64b0*/  @P3 BRA `(.L_x_55) ;  /* 0xfffffff8004c3947 */ /* 0x000fee000383ffff */
[----:B------:R-:W1:Y:S01]  /*64c0*/  S2UR UR4, SR_CgaCtaId ;  /* 0x00000000000479c3 */ /* 0x000e620000008800 */
[----:B------:R-:W-:Y:S01]  /*64d0*/  ELECT P0, URZ, PT ;  /* 0x0000000000ff782f */ /* 0x000fe20003800000 */
[----:B--2-4-:R-:W-:Y:S01]  /*64e0*/  IMAD.MOV.U32 R0, RZ, RZ, 0x1 ;  /* 0x00000001ff007424 */ /* 0x014fe200078e00ff */
[----:B------:R-:W-:Y:S01]  /*64f0*/  UIADD3 UR6, UPT, UPT, UR6, 0xc0, URZ ;  /* 0x000000c006067890 */ /* 0x000fe2000fffe0ff */
[----:B------:R-:W-:Y:S01]  /*6500*/  SHF.L.U32 R3, R8, 0x1f, RZ ;  /* 0x0000001f08037819 */ /* 0x000fe200000006ff */
[----:B------:R-:W-:-:S03]  /*6510*/  UMOV UR5, 0x40 ;  /* 0x0000004000057882 */ /* 0x000fc60000000000 */
[----:B------:R-:W-:Y:S01]  /*6520*/  UVIRTCOUNT.DEALLOC.SMPOOL 0x80 ;  /* 0x000000800000784c */ /* 0x000fe20000000000 */
[----:B-1----:R-:W-:Y:S02]  /*6530*/  ULEA UR4, UR4, UR5, 0x18 ;  /* 0x0000000504047291 */ /* 0x002fe4000f8ec0ff */
[----:B------:R-:W-:-:S07]  /*6540*/  ULEA UR5, UR15, UR6, 0x3 ;  /* 0x000000060f057291 */ /* 0x000fce000f8e18ff */
[----:B------:R1:W-:Y:S02]  /*6550*/  @P0 STS.U8 [UR4+0x1c], R0 ;  /* 0x00001c00ff000988 */ /* 0x0003e40008000004 */
[----:B------:R-:W2:Y:S02]  /*6560*/  SYNCS.PHASECHK.TRANS64.TRYWAIT P0, [UR5], R3 ;  /* 0x00000003ff0075a7 */ /* 0x000ea40008001105 */
[----:B-12---:R-:W-:Y:S05]  /*6570*/  @!P0 BRA `(.L_x_56) ;  /* 0x0000004400288947 */ /* 0x006fea0003800000 */
.L_x_133:
[----:B------:R-:W-:-:S04]  /*6580*/  UIADD3 UR7, UPT, UPT, UR15, 0x1, URZ ;  /* 0x000000010f077890 */ /* 0x000fc8000fffe0ff */
[----:B------:R-:W-:-:S04]  /*6590*/  UISETP.NE.AND UP0, UPT, UR7, 0x2, UPT ;  /* 0x000000020700788c */ /* 0x000fc8000bf05270 */
[----:B------:R-:W-:Y:S02]  /*65a0*/  USEL UR5, URZ, 0x1, UP0 ;  /* 0x00000001ff057887 */ /* 0x000fe40008000000 */
[----:B------:R-:W-:-:S04]  /*65b0*/  USEL UR7, UR7, URZ, UP0 ;  /* 0x000000ff07077287 */ /* 0x000fc80008000000 */
[----:B------:R-:W-:Y:S01]  /*65c0*/  ULEA UR7, UR7, UR6, 0x3 ;  /* 0x0000000607077291 */ /* 0x000fe2000f8e18ff */
[----:B-1----:R-:W-:-:S04]  /*65d0*/  LOP3.LUT R3, R8, UR5, RZ, 0x3c, !PT ;  /* 0x0000000508037c12 */ /* 0x002fc8000f8e3cff */
[----:B------:R-:W-:-:S04]  /*65e0*/  SHF.L.U32 R3, R3, 0x1f, RZ ;  /* 0x0000001f03037819 */ /* 0x000fc800000006ff */
[----:B------:R-:W1:Y:S02]  /*65f0*/  SYNCS.PHASECHK.TRANS64.TRYWAIT P0, [UR7], R3 ;  /* 0x00000003ff0075a7 */ /* 0x000e640008001107 */
[----:B-1----:R-:W-:Y:S05]  /*6600*/  @!P0 BRA `(.L_x_57) ;  /* 0x00000044001c8947 */ /* 0x002fea0003800000 */
.L_x_135:
[----:B------:R-:W-:Y:S01]  /*6610*/  NOP ;  /* 0x0000000000007918 */ /* 0x000fe20000000000 */
[----:B-1----:R-:W1:Y:S01]  /*6620*/  LDS R0, [UR4+0x14] ;  /* 0x00001404ff007984 */ /* 0x002e620008000800 */
[----:B------:R-:W-:Y:S01]  /*6630*/  LOP3.LUT R2, R9, 0xffff, RZ, 0xc0, !PT ;  /* 0x0000ffff09027812 */ /* 0x000fe200078ec0ff */
[----:B------:R-:W-:Y:S02]  /*6640*/  IMAD.MOV.U32 R3, RZ, RZ, 0xffff ;  /* 0x0000ffffff037424 */ /* 0x000fe400078e00ff */
[----:B------:R-:W-:Y:S01]  /*6650*/  IMAD.MOV.U32 R5, RZ, RZ, 0x1 ;  /* 0x00000001ff057424 */ /* 0x000fe200078e00ff */
[----:B------:R-:W-:-:S04]  /*6660*/  SHF.R.U32.HI R2, RZ, 0x5, R2 ;  /* 0x00000005ff027819 */ /* 0x000fc80000011602 */
[-C--:B------:R-:W-:Y:S02]  /*6670*/  SHF.L.U32 R3, R3, R2.reuse, RZ ;  /* 0x0000000203037219 */ /* 0x080fe400000006ff */
[----:B------:R-:W-:Y:S02]  /*6680*/  SHF.L.U32 R5, R5, R2, RZ ;  /* 0x0000000205057219 */ /* 0x000fe400000006ff */
[----:B-1----:R-:W-:-:S04]  /*6690*/  LOP3.LUT R0, R0, R3, RZ, 0xc0, !PT ;  /* 0x0000000300007212 */ /* 0x002fc800078ec0ff */
[----:B------:R-:W-:-:S13]  /*66a0*/  ISETP.NE.AND P0, PT, R0, R3, PT ;  /* 0x000000030000720c */ /* 0x000fda0003f05270 */
[----:B------:R-:W-:Y:S05]  /*66b0*/  @P0 BRA `(.L_x_58) ;  /* 0x00000000005c0947 */ /* 0x000fea0003800000 */
[----:B------:R-:W1:Y:S02]  /*66c0*/  LDS R0, [UR4+0x18] ;  /* 0x00001804ff007984 */ /* 0x000e640008000800 */
[----:B-1----:R-:W-:-:S04]  /*66d0*/  LOP3.LUT R0, R0, R5, RZ, 0xc0, !PT ;  /* 0x0000000500007212 */ /* 0x002fc800078ec0ff */
[----:B------:R-:W-:-:S13]  /*66e0*/  ISETP.NE.AND P0, PT, R0, R5, PT ;  /* 0x000000050000720c */ /* 0x000fda0003f05270 */
[----:B------:R-:W-:Y:S05]  /*66f0*/  @P0 BRA `(.L_x_59) ;  /* 0x0000000000400947 */ /* 0x000fea0003800000 */
[----:B---3--:R-:W-:Y:S01]  /*6700*/  R2UR UR8, R3 ;  /* 0x00000000030872ca */ /* 0x008fe200000e0000 */
[----:B------:R-:W1:Y:S01]  /*6710*/  S2R R2, SR_LANEID ;  /* 0x0000000000027919 */ /* 0x000e620000000000 */
[----:B------:R-:W-:Y:S01]  /*6720*/  LOP3.LUT R5, RZ, R5, RZ, 0x33, !PT ;  /* 0x00000005ff057212 */ /* 0x000fe200078e33ff */
[----:B------:R-:W-:Y:S02]  /*6730*/  VOTEU.ANY UR7, UPT, PT ;  /* 0x0000000000077886 */ /* 0x000fe400038e0100 */
[----:B------:R-:W-:Y:S01]  /*6740*/  UFLO.U32 UR7, UR7 ;  /* 0x00000007000772bd */ /* 0x000fe200080e0000 */
[----:B------:R-:W2:Y:S07]  /*6750*/  REDUX UR5, R5 ;  /* 0x00000000050573c4 */ /* 0x000eae0000000000 */
[----:B------:R-:W-:-:S06]  /*6760*/  ULOP3.LUT UR8, URZ, UR8, URZ, 0x33, !UPT ;  /* 0x00000008ff087292 */ /* 0x000fcc000f8e33ff */
[----:B------:R-:W-:-:S04]  /*6770*/  IMAD.U32 R0, RZ, RZ, UR8 ;  /* 0x00000008ff007e24 */ /* 0x000fc8000f8e00ff */
[----:B------:R-:W3:Y:S02]  /*6780*/  REDUX UR6, R0 ;  /* 0x00000000000673c4 */ /* 0x000ee40000000000 */
[----:B------:R4:W-:Y:S01]  /*6790*/  UTCATOMSWS.AND URZ, UR8 ;  /* 0x0000000800ff79e3 */ /* 0x0009e20008000000 */
[----:B-1----:R-:W-:Y:S01]  /*67a0*/  ISETP.EQ.U32.AND P0, PT, R2, UR7, PT ;  /* 0x0000000702007c0c */ /* 0x002fe2000bf02070 */
[----:B--2---:R-:W-:Y:S02]  /*67b0*/  IMAD.U32 R2, RZ, RZ, UR5 ;  /* 0x00000005ff027e24 */ /* 0x004fe4000f8e00ff */
[----:B---3--:R-:W-:-:S10]  /*67c0*/  IMAD.U32 R3, RZ, RZ, UR6 ;  /* 0x00000006ff037e24 */ /* 0x008fd4000f8e00ff */
[----:B------:R4:W-:Y:S04]  /*67d0*/  @P0 ATOMS.AND RZ, [UR4+0x14], R3 ;  /* 0x00001403ffff098c */ /* 0x0009e8000a800004 */
[----:B------:R4:W-:Y:S01]  /*67e0*/  @P0 ATOMS.AND RZ, [UR4+0x18], R2 ;  /* 0x00001802ffff098c */ /* 0x0009e2000a800004 */
[----:B------:R-:W-:Y:S05]  /*67f0*/  BRA `(.L_x_60) ;  /* 0x0000000000147947 */ /* 0x000fea0003800000 */
.L_x_59:
[----:B------:R-:W-:Y:S02]  /*6800*/  MOV R2, 0x6820 ;  /* 0x0000682000027802 */ /* 0x000fe40000000f00 */
[----:B---3-5:R-:W-:Y:S05]  /*6810*/  CALL.REL.NOINC `($__internal_0_$__cuda_sm10x_tcgen05_guardrail_trap_col_being_dealloced_not_returned_by_alloc) ;  /* 0x0000004400987944 */ /* 0x028fea0003c00000 */
[----:B------:R-:W-:Y:S05]  /*6820*/  BRA `(.L_x_60) ;  /* 0x0000000000087947 */ /* 0x000fea0003800000 */
.L_x_58:
[----:B------:R-:W-:Y:S02]  /*6830*/  MOV R2, 0x6850 ;  /* 0x0000685000027802 */ /* 0x000fe40000000f00 */
[----:B---3-5:R-:W-:Y:S05]  /*6840*/  CALL.REL.NOINC `($__internal_2_$__cuda_sm10x_tcgen05_guardrail_trap_unallocated_columns_being_dealloced) ;  /* 0x0000004400a47944 */ /* 0x028fea0003c00000 */
.L_x_60:
[----:B------:R-:W-:Y:S01]  /*6850*/  NOP ;  /* 0x0000000000007918 */ /* 0x000fe20000000000 */
[----:B----4-:R-:W-:Y:S05]  /*6860*/  EXIT ;  /* 0x000000000000794d */ /* 0x010fea0003800000 */
.L_x_44:
[----:B------:R-:W-:-:S09]  /*6870*/  UISETP.NE.OR UP0, UPT, UR10, 0x3, !UP2 ;  /* 0x000000030a00788c */ /* 0x000fd2000d705670 */
[----:B------:R-:W-:Y:S05]  /*6880*/  BRA.U UP0, `(.L_x_61) ;  /* 0x00000011001c7547 */ /* 0x000fea000b800000 */
[----:B------:R-:W2:Y:S01]  /*6890*/  LDC.64 R2, c[0x0][0x888] ;  /* 0x00022200ff027b82 */ /* 0x000ea20000000a00 */
[----:B------:R-:W3:Y:S01]  /*68a0*/  LDCU UR41, c[0x0][0x370] ;  /* 0x00006e00ff2977ac */ /* 0x000ee20008000800 */
[----:B------:R-:W-:Y:S01]  /*68b0*/  R2UR UR36, R56 ;  /* 0x00000000382472ca */ /* 0x000fe200000e0000 */
[----:B------:R-:W-:Y:S01]  /*68c0*/  IMAD.MOV.U32 R11, RZ, RZ, 0x1 ;  /* 0x00000001ff0b7424 */ /* 0x000fe200078e00ff */
[----:B------:R-:W-:Y:S01]  /*68d0*/  R2UR UR35, R57 ;  /* 0x00000000392372ca */ /* 0x000fe200000e0000 */
[----:B------:R-:W3:Y:S01]  /*68e0*/  LDCU.128 UR24, c[0x0][0xb10] ;  /* 0x00016200ff1877ac */ /* 0x000ee20008000c00 */
[----:B------:R-:W-:Y:S02]  /*68f0*/  IMAD.MOV.U32 R10, RZ, RZ, RZ ;  /* 0x000000ffff0a7224 */ /* 0x000fe400078e00ff */
[----:B------:R-:W4:Y:S01]  /*6900*/  S2UR UR8, SR_CgaCtaId ;  /* 0x00000000000879c3 */ /* 0x000f220000008800 */
[----:B------:R-:W1:Y:S01]  /*6910*/  LDCU UR40, c[0x0][0x374] ;  /* 0x00006e80ff2877ac */ /* 0x000e620008000800 */
[----:B------:R-:W-:Y:S01]  /*6920*/  IMAD.MOV.U32 R9, RZ, RZ, 0x2000 ;  /* 0x00002000ff097424 */ /* 0x000fe200078e00ff */
[----:B------:R-:W1:Y:S05]  /*6930*/  LDCU UR14, c[0x0][0xb0c] ;  /* 0x00016180ff0e77ac */ /* 0x000e6a0008000800 */
[----:B------:R-:W1:Y:S01]  /*6940*/  LDC.64 R14, c[0x0][0x348] ;  /* 0x0000d200ff0e7b82 */ /* 0x000e620000000a00 */
[----:B------:R-:W1:Y:S01]  /*6950*/  LDCU UR37, c[0x0][0xb20] ;  /* 0x00016400ff2577ac */ /* 0x000e620008000800 */
[----:B------:R-:W1:Y:S01]  /*6960*/  LDCU UR4, c[0x0][0xb30] ;  /* 0x00016600ff0477ac */ /* 0x000e620008000800 */
[----:B--2---:R-:W-:Y:S01]  /*6970*/  ISETP.NE.U32.AND P0, PT, R2, RZ, PT ;  /* 0x000000ff0200720c */ /* 0x004fe20003f05070 */
[----:B------:R-:W2:Y:S03]  /*6980*/  LDCU.128 UR28, c[0x0][0x980] ;  /* 0x00013000ff1c77ac */ /* 0x000ea60008000c00 */
[----:B------:R-:W-:Y:S01]  /*6990*/  ISETP.NE.AND.EX P0, PT, R3, RZ, PT, P0 ;  /* 0x000000ff0300720c */ /* 0x000fe20003f05300 */
[----:B------:R-:W-:Y:S01]  /*69a0*/  UMOV UR39, 0x400 ;  /* 0x0000040000277882 */ /* 0x000fe20000000000 */
[----:B------:R-:W2:Y:S01]  /*69b0*/  LDC.64 R2, c[0x0][0x890] ;  /* 0x00022400ff027b82 */ /* 0x000ea20000000a00 */
[----:B---3--:R-:W-:-:S02]  /*69c0*/  UIMAD.WIDE.U32 UR10, UR41, UR24, URZ ;  /* 0x00000018290a72a5 */ /* 0x008fc4000f8e00ff */
[----:B----4-:R-:W-:Y:S02]  /*69d0*/  ULEA UR39, UR8, UR39, 0x18 ;  /* 0x0000002708277291 */ /* 0x010fe4000f8ec0ff */
[----:B-1----:R-:W-:Y:S02]  /*69e0*/  UIMAD.WIDE.U32 UR8, UR40, UR27, URZ ;  /* 0x0000001b280872a5 */ /* 0x002fe4000f8e00ff */
[----:B------:R-:W-:Y:S02]  /*69f0*/  UIADD3 UR43, UPT, UPT, UR39, 0xa8, URZ ;  /* 0x000000a8272b7890 */ /* 0x000fe4000fffe0ff */
[----:B------:R-:W-:Y:S02]  /*6a00*/  UISETP.GE.AND UP0, UPT, UR38, 0x1, UPT ;  /* 0x000000012600788c */ /* 0x000fe4000bf06270 */
[----:B------:R-:W-:Y:S02]  /*6a10*/  UISETP.NE.AND UP1, UPT, UR14, 0x1, UPT ;  /* 0x000000010e00788c */ /* 0x000fe4000bf25270 */
[----:B------:R-:W-:Y:S01]  /*6a20*/  UISETP.NE.AND UP0, UPT, UR26, 0x1, UPT ;  /* 0x000000011a00788c */ /* 0x000fe2000bf05270 */
[----:B------:R-:W-:Y:S01]  /*6a30*/  UMOV UR46, URZ ;  /* 0x000000ff002e7c82 */ /* 0x000fe20008000000 */
[----:B------:R-:W-:-:S02]  /*6a40*/  UPLOP3.LUT UP4, UPT, UPT, UPT, UPT, 0x40, 0x4 ;  /* 0x000000000004789c */ /* 0x000fc40003f8e870 */
[----:B------:R-:W-:Y:S01]  /*6a50*/  UISETP.NE.AND UP6, UPT, UR38, 0x1, UPT ;  /* 0x000000012600788c */ /* 0x000fe2000bfc5270 */
[----:B------:R-:W1:Y:S01]  /*6a60*/  LDCU.64 UR6, c[0x0][0xb28] ;  /* 0x00016500ff0677ac */ /* 0x000e620008000a00 */
[----:B------:R-:W3:Y:S01]  /*6a70*/  LDCU.64 UR32, c[0x0][0x990] ;  /* 0x00013200ff2077ac */ /* 0x000ee20008000a00 */
[----:B------:R-:W-:Y:S02]  /*6a80*/  UISETP.NE.AND UP2, UPT, UR4, 0x1, UPT ;  /* 0x000000010400788c */ /* 0x000fe4000bf45270 */
[----:B------:R-:W-:Y:S02]  /*6a90*/  UPRMT UR43, URZ, 0x654, UR43 ;  /* 0x00000654ff2b7896 */ /* 0x000fe4000800002b */
[----:B------:R-:W-:Y:S02]  /*6aa0*/  USHF.R.U32.HI UR45, URZ, UR25, UR11 ;  /* 0x00000019ff2d7299 */ /* 0x000fe4000801160b */
[----:B------:R-:W-:Y:S02]  /*6ab0*/  USHF.R.U32.HI UR44, URZ, UR37, UR9 ;  /* 0x00000025ff2c7299 */ /* 0x000fe40008011609 */
[----:B--2---:R-:W-:-:S02]  /*6ac0*/  UISETP.NE.AND UP1, UPT, UR28, 0x1, UPT ;  /* 0x000000011c00788c */ /* 0x004fc4000bf25270 */
[----:B------:R-:W-:Y:S01]  /*6ad0*/  UISETP.NE.AND UP0, UPT, UR31, 0x1, UPT ;  /* 0x000000011f00788c */ /* 0x000fe2000bf05270 */
[----:B------:R-:W-:-:S10]  /*6ae0*/  VOTEU.ANY UP5, P0 ;  /* 0x0000000000ff7886 */ /* 0x000fd400000a0100 */
.L_x_70:
[----:B------:R-:W-:Y:S04]  /*6af0*/  SHF.L.U32 R5, R10, 0x1f, RZ ;  /* 0x0000001f0a057819 */ /* 0x000fe800000006ff */
[----:B--2---:R-:W2:Y:S02]  /*6b00*/  SYNCS.PHASECHK.TRANS64.TRYWAIT P0, [UR39+0xa0], R5 ;  /* 0x0000a005ff0075a7 */ /* 0x004ea40008001127 */
[----:B--2---:R-:W-:Y:S05]  /*6b10*/  @!P0 BRA `(.L_x_62) ;  /* 0x0000003c00f08947 */ /* 0x004fea0003800000 */
.L_x_137:
[----:B--2---:R-:W2:Y:S01]  /*6b20*/  LDS.128 R4, [UR39+0xe0] ;  /* 0x0000e027ff047984 */ /* 0x004ea20008000c00 */
[----:B------:R-:W-:Y:S01]  /*6b30*/  UISETP.GE.AND UP0, UPT, UR38, 0x1, UPT ;  /* 0x000000012600788c */ /* 0x000fe2000bf06270 */
[----:B------:R-:W-:Y:S01]  /*6b40*/  @!PT LDS RZ, [RZ] ;  /* 0x00000000fffff984 */ /* 0x000fe20000000800 */
[----:B------:R-:W-:Y:S01]  /*6b50*/  @!PT LDS RZ, [RZ] ;  /* 0x00000000fffff984 */ /* 0x000fe20000000800 */
[----:B------:R-:W-:Y:S01]  /*6b60*/  @!PT LDS RZ, [RZ] ;  /* 0x00000000fffff984 */ /* 0x000fe20000000800 */
[----:B------:R-:W-:Y:S01]  /*6b70*/  @!PT LDS RZ, [RZ] ;  /* 0x00000000fffff984 */ /* 0x000fe20000000800 */
[----:B------:R4:W-:Y:S06]  /*6b80*/  MEMBAR.ALL.CTA ;  /* 0x0000000000007992 */ /* 0x0009ec0000008000 */
[----:B----4-:R-:W4:Y:S02]  /*6b90*/  FENCE.VIEW.ASYNC.S ;  /* 0x00000000000073c6 */ /* 0x010f240000000000 */
[----:B----4-:R-:W-:Y:S01]  /*6ba0*/  SYNCS.ARRIVE.TRANS64.RED.A1T0 RZ, [UR43], RZ ;  /* 0x000000ffffff79a7 */ /* 0x010fe2000810042b */
[----:B--2---:R-:W-:Y:S11]  /*6bb0*/  LOP3.LUT P0, RZ, R6, 0x1, RZ, 0xc0, !PT ;  /* 0x0000000106ff7812 */ /* 0x004ff6000780c0ff */
[----:B------:R-:W-:Y:S02]  /*6bc0*/  @!UPT UIADD3 URZ, UPT, UPT, URZ, URZ, URZ ;  /* 0x000000fffffff290 */ /* 0x000fe4000fffe0ff */
[----:B------:R-:W-:Y:S01]  /*6bd0*/  VOTEU.ANY UP1, P0 ;  /* 0x0000000000ff7886 */ /* 0x000fe20000020100 */
[----:B------:R-:W-:Y:S11]  /*6be0*/  PLOP3.LUT P0, PT, PT, PT, UP1, 0x80, 0x8 ;  /* 0x000000000008781c */ /* 0x000ff60003f0f018 */
[----:B------:R-:W-:Y:S02]  /*6bf0*/  @!UPT UIADD3 URZ, UPT, UPT, URZ, URZ, URZ ;  /* 0x000000fffffff290 */ /* 0x000fe4000fffe0ff */
[----:B------:R-:W-:Y:S02]  /*6c00*/  @P0 MOV R8, R4 ;  /* 0x0000000400080202 */ /* 0x000fe40000000f00 */
[----:B------:R-:W-:Y:S02]  /*6c10*/  @P0 LOP3.LUT R0, R5, 0xffff, RZ, 0xc0, !PT ;  /* 0x0000ffff05000812 */ /* 0x000fe400078ec0ff */
[----:B------:R-:W-:Y:S02]  /*6c20*/  @P0 R2UR UR5, R8 ;  /* 0x00000000080502ca */ /* 0x000fe400000e0000 */
[----:B------:R-:W-:Y:S11]  /*6c30*/  @P0 R2UR UR4, R0 ;  /* 0x00000000000402ca */ /* 0x000ff600000e0000 */
[----:B------:R-:W-:Y:S02]  /*6c40*/  @UP1 UMOV UR16, UR5 ;  /* 0x0000000500101c82 */ /* 0x000fe40008000000 */
[----:B------:R-:W-:Y:S01]  /*6c50*/  @UP1 UMOV UR15, UR4 ;  /* 0x00000004000f1c82 */ /* 0x000fe20008000000 */
[----:B------:R-:W-:Y:S05]  /*6c60*/  BRA.U !UP0, `(.L_x_63) ;  /* 0x0000000108a47547 */ /* 0x000fea000b800000 */
[----:B------:R-:W-:Y:S02]  /*6c70*/  UP2UR UR21, UPR, URZ, 0x2 ;  /* 0x00000002ff157883 */ /* 0x000fe40008000000 */
[----:B------:R-:W-:Y:S02]  /*6c80*/  UISETP.NE.AND UP1, UPT, UR26, 0x1, UPT ;  /* 0x000000011a00788c */ /* 0x000fe4000bf25270 */
[----:B------:R-:W-:Y:S02]  /*6c90*/  UIMAD.WIDE.U32 UR22, UR15, UR27, URZ ;  /* 0x0000001b0f1672a5 */ /* 0x000fe4000f8e00ff */
[----:B------:R-:W-:Y:S02]  /*6ca0*/  UIMAD.WIDE.U32 UR52, UR16, UR24, URZ ;  /* 0x00000018103472a5 */ /* 0x000fe4000f8e00ff */
[----:B------:R-:W-:Y:S02]  /*6cb0*/  USEL UR4, UR40, UR44, !UP1 ;  /* 0x0000002c28047287 */ /* 0x000fe4000c800000 */
[----:B------:R-:W-:Y:S02]  /*6cc0*/  USHF.R.U32.HI UR22, URZ, UR37, UR23 ;  /* 0x00000025ff167299 */ /* 0x000fe40008011617 */
[----:B-1----:R-:W-:Y:S02]  /*6cd0*/  UIMAD.WIDE.U32 UR50, UR4, UR6, URZ ;  /* 0x00000006043272a5 */ /* 0x002fe4000f8e00ff */
[----:B------:R-:W-:Y:S02]  /*6ce0*/  UISETP.NE.AND UP0, UPT, UR14, 0x1, UPT ;  /* 0x000000010e00788c */ /* 0x000fe4000bf05270 */
[----:B------:R-:W-:Y:S02]  /*6cf0*/  USEL UR8, UR15, UR22, !UP1 ;  /* 0x000000160f087287 */ /* 0x000fe4000c800000 */
[----:B------:R-:W-:Y:S02]  /*6d00*/  USEL UR9, UR41, UR45, !UP0 ;  /* 0x0000002d29097287 */ /* 0x000fe4000c000000 */
[----:B------:R-:W-:Y:S02]  /*6d10*/  UIMAD.WIDE.U32 UR18, UR8, UR6, URZ ;  /* 0x00000006081272a5 */ /* 0x000fe4000f8e00ff */
[----:B------:R-:W-:Y:S02]  /*6d20*/  UIMAD.WIDE.U32 UR48, UR9, UR6, URZ ;  /* 0x00000006093072a5 */ /* 0x000fe4000f8e00ff */
[----:B------:R-:W-:Y:S02]  /*6d30*/  USHF.R.U32.HI UR13, URZ, UR7, UR19 ;  /* 0x00000007ff0d7299 */ /* 0x000fe40008011613 */
[----:B------:R-:W-:Y:S02]  /*6d40*/  @UP6 USHF.R.U32.HI UR9, URZ, UR7, UR49 ;  /* 0x00000007ff096299 */ /* 0x000fe40008011631 */
[----:B------:R-:W-:Y:S02]  /*6d50*/  USEL UR17, UR8, UR13, !UP6 ;  /* 0x0000000d08117287 */ /* 0x000fe4000f000000 */
[----:B------:R-:W-:Y:S02]  /*6d60*/  UIMAD UR10, UR38, UR9, URZ ;  /* 0x00000009260a72a4 */ /* 0x000fe4000f8e02ff */
[----:B------:R-:W-:Y:S02]  /*6d70*/  UIADD3 UR13, UPT, UPT, -UR17, URZ, URZ ;  /* 0x000000ff110d7290 */ /* 0x000fe4000fffe1ff */
[----:B------:R-:W-:Y:S02]  /*6d80*/  UISETP.NE.AND UP1, UPT, UR21, URZ, UPT ;  /* 0x000000ff1500728c */ /* 0x000fe4000bf25270 */
[----:B------:R-:W-:Y:S01]  /*6d90*/  UIMAD UR13, UR38, UR13, UR8 ;  /* 0x0000000d260d72a4 */ /* 0x000fe2000f8e0208 */
[----:B------:R-:W-:Y:S02]  /*6da0*/  UMOV UR23, UR53 ;  /* 0x0000003500177c82 */ /* 0x000fe40008000000 */
[----:B------:R-:W-:Y:S03]  /*6db0*/  USHF.R.U32.HI UR20, URZ, UR25, UR23 ;  /* 0x00000019ff147299 */ /* 0x000fe60008011617 */
[----:B------:R-:W-:Y:S01]  /*6dc0*/  UMOV UR23, UR51 ;  /* 0x0000003300177c82 */ /* 0x000fe20008000000 */
[----:B------:R-:W-:Y:S02]  /*6dd0*/  USEL UR5, UR16, UR20, !UP0 ;  /* 0x0000001410057287 */ /* 0x000fe4000c000000 */
[----:B------:R-:W-:Y:S04]  /*6de0*/  @UP6 USHF.R.U32.HI UR4, URZ, UR7, UR23 ;  /* 0x00000007ff046299 */ /* 0x000fe80008011617 */
[----:B------:R-:W-:Y:S04]  /*6df0*/  UIMAD UR4, UR38, UR4, URZ ;  /* 0x00000004260472a4 */ /* 0x000fe8000f8e02ff */
[----:B------:R-:W-:Y:S04]  /*6e00*/  UISETP.GE.AND UP0, UPT, UR8, UR4, UPT ;  /* 0x000000040800728c */ /* 0x000fe8000bf06270 */
[----:B------:R-:W-:Y:S02]  /*6e10*/  UISETP.GE.OR UP0, UPT, UR5, UR10, UP0 ;  /* 0x0000000a0500728c */ /* 0x000fe40008706670 */
[----:B------:R-:W-:Y:S09]  /*6e20*/  UIMAD.WIDE.U32 UR10, UR5, UR6, URZ ;  /* 0x00000006050a72a5 */ /* 0x000ff2000f8e00ff */
[----:B------:R-:W-:Y:S04]  /*6e30*/  @!UP0 USHF.R.U32.HI UR4, URZ, UR7, UR11 ;  /* 0x00000007ff048299 */ /* 0x000fe8000801160b */
[----:B------:R-:W-:Y:S04]  /*6e40*/  @!UP0 USEL UR4, UR5, UR4, !UP6 ;  /* 0x0000000405048287 */ /* 0x000fe8000f000000 */
[----:B------:R-:W-:Y:S02]  /*6e50*/  @!UP0 UIMAD UR12, UR9, UR13, UR4 ;  /* 0x0000000d090c82a4 */ /* 0x000fe4000f8e0204 */
[----:B------:R-:W-:Y:S02]  /*6e60*/  @!UP0 UIADD3 UR13, UPT, UPT, UR17, -UR4, URZ ;  /* 0x80000004110d8290 */ /* 0x000fe4000fffe0ff */
[----:B------:R-:W-:Y:S02]  /*6e70*/  UIADD3 UR9, UPT, UPT, -UR5, URZ, URZ ;  /* 0x000000ff05097290 */ /* 0x000fe4000fffe1ff */
[----:B------:R-:W-:Y:S02]  /*6e80*/  UIADD3 UR4, UPT, UPT, -UR8, URZ, URZ ;  /* 0x000000ff08047290 */ /* 0x000fe4000fffe1ff */
[----:B------:R-:W-:Y:S02]  /*6e90*/  @!UP0 UIMAD UR8, UR13, UR38, UR5 ;  /* 0x000000260d0882a4 */ /* 0x000fe4000f8e0205 */
[----:B------:R-:W-:Y:S02]  /*6ea0*/  UIMAD UR16, UR14, UR9, UR16 ;  /* 0x000000090e1072a4 */ /* 0x000fe4000f8e0210 */
[----:B------:R-:W-:Y:S01]  /*6eb0*/  UIMAD UR15, UR26, UR4, UR15 ;  /* 0x000000041a0f72a4 */ /* 0x000fe2000f8e020f */
[----:B------:R-:W-:Y:S02]  /*6ec0*/  @!UP0 UMOV UR5, UR12 ;  /* 0x0000000c00058c82 */ /* 0x000fe40008000000 */
[----:B------:R-:W-:Y:S02]  /*6ed0*/  UIMAD UR16, UR5, UR14, UR16 ;  /* 0x0000000e051072a4 */ /* 0x000fe4000f8e0210 */
[----:B------:R-:W-:Y:S11]  /*6ee0*/  UIMAD UR15, UR8, UR26, UR15 ;  /* 0x0000001a080f72a4 */ /* 0x000ff6000f8e020f */
[----:B------:R-:W-:Y:S01]  /*6ef0*/  @!UPT UIADD3 URZ, UPT, UPT, URZ, URZ, URZ ;  /* 0x000000fffffff290 */ /* 0x000fe2000fffe0ff */
.L_x_63:
[----:B------:R-:W2:Y:S01]  /*6f00*/  @!UP2 LDCU.128 UR20, c[0x0][0xb10] ;  /* 0x00016200ff14a7ac */ /* 0x000ea20008000c00 */
[C---:B------:R-:W-:Y:S02]  /*6f10*/  ISETP.NE.U32.AND P2, PT, R2.reuse, RZ, PT ;  /* 0x000000ff0200720c */ /* 0x040fe40003f45070 */
[----:B------:R-:W-:Y:S02]  /*6f20*/  ISETP.NE.U32.AND P1, PT, R2, RZ, PT ;  /* 0x000000ff0200720c */ /* 0x000fe40003f25070 */
[C---:B------:R-:W-:Y:S02]  /*6f30*/  ISETP.NE.AND.EX P2, PT, R3.reuse, RZ, PT, P2 ;  /* 0x000000ff0300720c */ /* 0x040fe40003f45320 */
[----:B------:R-:W-:Y:S01]  /*6f40*/  ISETP.NE.AND.EX P1, PT, R3, RZ, PT, P1 ;  /* 0x000000ff0300720c */ /* 0x000fe20003f25310 */
[----:B------:R-:W4:Y:S01]  /*6f50*/  @!UP2 LDCU UR5, c[0x0][0xb0c] ;  /* 0x00016180ff05a7ac */ /* 0x000f220008000800 */
[----:B------:R-:W-:Y:S02]  /*6f60*/  USHF.L.U32 UR10, UR34, 0x6, URZ ;  /* 0x00000006220a7899 */ /* 0x000fe400080006ff */
[----:B--2---:R-:W-:Y:S04]  /*6f70*/  UIMAD.WIDE.U32 UR12, UR16, UR20, URZ ;  /* 0x00000014100c72a5 */ /* 0x004fe8000f8e00ff */
[----:B------:R-:W-:Y:S02]  /*6f80*/  @!UP2 USHF.R.U32.HI UR4, URZ, UR21, UR13 ;  /* 0x00000015ff04a299 */ /* 0x000fe4000801160d */
[----:B------:R-:W-:Y:S02]  /*6f90*/  UIMAD.WIDE.U32 UR12, UR15, UR23, URZ ;  /* 0x000000170f0c72a5 */ /* 0x000fe4000f8e00ff */
[----:B----4-:R-:W-:Y:S04]  /*6fa0*/  @!UP2 UISETP.NE.AND UP0, UPT, UR5, 0x1, UPT ;  /* 0x000000010500a88c */ /* 0x010fe8000bf05270 */
[----:B------:R-:W-:Y:S02]  /*6fb0*/  @!UP2 USEL UR9, UR16, UR4, !UP0 ;  /* 0x000000041009a287 */ /* 0x000fe4000c000000 */
[----:B------:R-:W-:Y:S01]  /*6fc0*/  @!UP2 UISETP.NE.AND UP0, UPT, UR22, 0x1, UPT ;  /* 0x000000011600a88c */ /* 0x000fe2000bf05270 */
[----:B------:R-:W2:Y:S02]  /*6fd0*/  @!UP2 LDCU UR4, c[0x0][0xb20] ;  /* 0x00016400ff04a7ac */ /* 0x000ea40008000800 */
[----:B--2---:R-:W-:Y:S04]  /*6fe0*/  @!UP2 USHF.R.U32.HI UR4, URZ, UR4, UR13 ;  /* 0x00000004ff04a299 */ /* 0x004fe8000801160d */
[----:B------:R-:W-:Y:S04]  /*6ff0*/  @!UP2 USEL UR11, UR15, UR4, !UP0 ;  /* 0x000000040f0ba287 */ /* 0x000fe8000c000000 */
[----:B------:R-:W-:Y:S02]  /*7000*/  @!UP2 UIADD3 UR4, UPT, UPT, -UR9, UR11, URZ ;  /* 0x0000000b0904a290 */ /* 0x000fe4000fffe1ff */
[----:B------:R-:W-:Y:S02]  /*7010*/  @!UP2 UIADD3 UR9, UPT, UPT, UR9, -UR11, URZ ;  /* 0x8000000b0909a290 */ /* 0x000fe4000fffe0ff */
[----:B------:R-:W-:Y:S02]  /*7020*/  @!UP2 UIMAD UR16, UR4, UR5, UR16 ;  /* 0x000000050410a2a4 */ /* 0x000fe4000f8e0210 */
[----:B------:R-:W-:Y:S01]  /*7030*/  @!UP2 UIMAD UR15, UR9, UR22, UR15 ;  /* 0x00000016090fa2a4 */ /* 0x000fe2000f8e020f */
[----:B------:R-:W-:Y:S11]  /*7040*/  BRA.U UP4, `(.L_x_64) ;  /* 0x0000000104107547 */ /* 0x000ff6000b800000 */
[----:B------:R-:W-:Y:S04]  /*7050*/  MOV R0, UR42 ;  /* 0x0000002a00007c02 */ /* 0x000fe80008000f00 */
[----:B------:R-:W-:Y:S04]  /*7060*/  SHF.L.U32 R13, R0, 0x1f, RZ ;  /* 0x0000001f000d7819 */ /* 0x000fe800000006ff */
[----:B------:R-:W2:Y:S02]  /*7070*/  SYNCS.PHASECHK.TRANS64.TRYWAIT P3, [UR39+0x98], R13 ;  /* 0x0000980dff0075a7 */ /* 0x000ea40008061127 */
[----:B--2---:R-:W-:Y:S05]  /*7080*/  @!P3 BRA `(.L_x_65) ;  /* 0x0000003800acb947 */ /* 0x004fea0003800000 */
.L_x_64:
[----:B------:R-:W-:Y:S05]  /*7090*/  @!P2 BRA `(.L_x_66) ;  /* 0x000000000030a947 */ /* 0x000fea0003800000 */
[----:B------:R-:W-:Y:S01]  /*70a0*/  UPLOP3.LUT UP3, UPT, UPT, UPT, UP5, 0x80, 0x8 ;  /* 0x000000000008789c */ /* 0x000fe20003f6f050 */
[----:B------:R-:W-:Y:S01]  /*70b0*/  HFMA2 R63, -RZ, RZ, 0, 5.9604644775390625e-08 ;  /* 0x00000001ff3f7431 */ /* 0x000fe200000001ff */
[----:B------:R-:W4:Y:S04]  /*70c0*/  LDCU.64 UR4, c[0x0][0x358] ;  /* 0x00006b00ff0477ac */ /* 0x000f280008000a00 */
[----:B------:R-:W-:Y:S11]  /*70d0*/  PLOP3.LUT P2, PT, PT, PT, UP3, 0x80, 0x8 ;  /* 0x000000000008781c */ /* 0x000ff60003f4f038 */
[----:B------:R-:W-:Y:S02]  /*70e0*/  @!UPT UIADD3 URZ, UPT, UPT, URZ, URZ, URZ ;  /* 0x000000fffffff290 */ /* 0x000fe4000fffe0ff */
[----:B--2---:R-:W2:Y:S01]  /*70f0*/  @P2 LDC.64 R12, c[0x0][0x888] ;  /* 0x00022200ff0c2b82 */ /* 0x004ea20000000a00 */
[----:B------:R-:W-:Y:S04]  /*7100*/  @P2 IMAD R0, R17, R2, RZ ;  /* 0x0000000211002224 */ /* 0x000fe800078e02ff */
[----:B--2---:R-:W-:Y:S01]  /*7110*/  @P2 IMAD.WIDE R12, R0, 0x4, R12 ;  /* 0x00000004000c2825 */ /* 0x004fe200078e020c */
[----:B------:R-:W-:Y:S04]  /*7120*/  MOV R0, 0x1 ;  /* 0x0000000100007802 */ /* 0x000fe80000000f00 */
[----:B----45:R4:W5:Y:S01]  /*7130*/  @P2 LDG.E R27, desc[UR4][R12.64] ;  /* 0x000000040c1b2981 */ /* 0x030962000c1e1900 */
[----:B------:R-:W-:Y:S01]  /*7140*/  @!P2 PRMT R63, R0, 0x7610, R63 ;  /* 0x00007610003fa816 */ /* 0x000fe2000000003f */
[----:B----4-:R-:W2:Y:S06]  /*7150*/  @!P2 LDC R27, c[0x0][0x880] ;  /* 0x00022000ff1bab82 */ /* 0x010eac0000000800 */
.L_x_66:
[----:B--2--5:R-:W-:Y:S01]  /*7160*/  @!P1 FSETP.EQ.AND P2, PT, R27, RZ, PT ;  /* 0x000000ff1b00920b */ /* 0x024fe20003f42000 */
[----:B------:R-:W-:Y:S01]  /*7170*/  @!UPT UIADD3 URZ, UPT, UPT, URZ, URZ, URZ ;  /* 0x000000fffffff290 */ /* 0x000fe2000fffe0ff */
[----:B------:R-:W-:Y:S11]  /*7180*/  @!P1 BRA `(.L_x_67) ;  /* 0x0000000000149947 */ /* 0x000ff60003800000 */
[----:B------:R-:W-:Y:S02]  /*7190*/  LOP3.LUT P1, RZ, R63, 0xff, RZ, 0xc0, !PT ;  /* 0x000000ff3fff7812 */ /* 0x000fe4000782c0ff */
[----:B------:R-:W-:Y:S04]  /*71a0*/  PLOP3.LUT P2, PT, PT, PT, UP3, 0x80, 0x8 ;  /* 0x000000000008781c */ /* 0x000fe80003f4f038 */
[----:B------:R-:W-:Y:S07]  /*71b0*/  PLOP3.LUT P2, PT, P2, PT, PT, 0x8, 0x80 ;  /* 0x000000000080781c */ /* 0x000fee000174e170 */
[----:B------:R-:W-:Y:S11]  /*71c0*/  @P1 FSETP.EQ.AND P2, PT, R27, RZ, PT ;  /* 0x000000ff1b00120b */ /* 0x000ff60003f42000 */
[----:B------:R-:W-:Y:S02]  /*71d0*/  @!UPT UIADD3 URZ, UPT, UPT, URZ, URZ, URZ ;  /* 0x000000fffffff290 */ /* 0x000fe4000fffe0ff */
.L_x_67:
[----:B------:R-:W-:Y:S01]  /*71e0*/  ULEA UR5, UR46, UR39, 0x3 ;  /* 0x000000272e057291 */ /* 0x000fe2000f8e18ff */
[----:B------:R-:W-:Y:S01]  /*71f0*/  SHF.L.U32 R13, R11, 0x1f, RZ ;  /* 0x0000001f0b0d7819 */ /* 0x000fe200000006ff */
[----:B------:R-:W-:Y:S01]  /*7200*/  UISETP.NE.AND UP0, UPT, UR28, 0x1, UPT ;  /* 0x000000011c00788c */ /* 0x000fe2000bf05270 */
[----:B------:R-:W-:Y:S02]  /*7210*/  R2UR UR4, R34 ;  /* 0x00000000220472ca */ /* 0x000fe400000e0000 */
[----:B------:R-:W-:Y:S04]  /*7220*/  ELECT P3, URZ, PT ;  /* 0x0000000000ff782f */ /* 0x000fe80003860000 */
[----:B------:R-:W-:Y:S01]  /*7230*/  PLOP3.LUT P2, PT, P2, P3, PT, 0xf2, 0x2f ;  /* 0x00000000002f781c */ /* 0x000fe20001747e72 */
[----:B------:R-:W2:Y:S06]  /*7240*/  SYNCS.PHASECHK.TRANS64.TRYWAIT P1, [UR5+0x78], R13 ;  /* 0x0000780dff0075a7 */ /* 0x000eac0008021105 */
[----:B------:R-:W-:Y:S04]  /*7250*/  USHF.L.U32 UR11, UR4, 0x6, URZ ;  /* 0x00000006040b7899 */ /* 0x000fe800080006ff */
[----:B------:R-:W-:Y:S04]  /*7260*/  UIMAD.WIDE.U32 UR8, UR11, UR29, URZ ;  /* 0x0000001d0b0872a5 */ /* 0x000fe8000f8e00ff */
[----:B------:R-:W-:Y:S04]  /*7270*/  USHF.R.U32.HI UR12, URZ, UR30, UR9 ;  /* 0x0000001eff0c7299 */ /* 0x000fe80008011609 */
[----:B------:R-:W-:Y:S02]  /*7280*/  USEL UR12, UR11, UR12, !UP0 ;  /* 0x0000000c0b0c7287 */ /* 0x000fe4000c000000 */
[----:B------:R-:W-:Y:S02]  /*7290*/  UISETP.NE.AND UP0, UPT, UR31, 0x1, UPT ;  /* 0x000000011f00788c */ /* 0x000fe4000bf05270 */
[----:B---3--:R-:W-:Y:S02]  /*72a0*/  UIMAD.WIDE.U32 UR8, UR12, UR32, URZ ;  /* 0x000000200c0872a5 */ /* 0x008fe4000f8e00ff */
[----:B------:R-:W-:Y:S04]  /*72b0*/  UIADD3 UR8, UPT, UPT, -UR12, URZ, URZ ;  /* 0x000000ff0c087290 */ /* 0x000fe8000fffe1ff */
[----:B------:R-:W-:Y:S01]  /*72c0*/  UIMAD UR11, UR28, UR8, UR11 ;  /* 0x000000081c0b72a4 */ /* 0x000fe2000f8e020b */
[----:B------:R-:W-:Y:S02]  /*72d0*/  UMOV UR13, UR9 ;  /* 0x00000009000d7c82 */ /* 0x000fe40008000000 */
[----:B------:R-:W-:Y:S04]  /*72e0*/  USHF.R.U32.HI UR13, URZ, UR33, UR13 ;  /* 0x00000021ff0d7299 */ /* 0x000fe8000801160d */
[----:B------:R-:W-:Y:S04]  /*72f0*/  USEL UR13, UR12, UR13, !UP0 ;  /* 0x0000000d0c0d7287 */ /* 0x000fe8000c000000 */
[----:B------:R-:W-:Y:S04]  /*7300*/  UIADD3 UR4, UPT, UPT, -UR13, URZ, URZ ;  /* 0x000000ff0d047290 */ /* 0x000fe8000fffe1ff */
[----:B------:R-:W-:Y:S01]  /*7310*/  UIMAD UR12, UR31, UR4, UR12 ;  /* 0x000000041f0c72a4 */ /* 0x000fe2000f8e020c */
[----:B--2---:R-:W-:Y:S11]  /*7320*/  @!P1 BRA `(.L_x_68) ;  /* 0x00000038001c9947 */ /* 0x004ff60003800000 */
.L_x_140:
[----:B------:R-:W3:Y:S01]  /*7330*/  S2UR UR21, SR_CgaCtaId ;  /* 0x00000000001579c3 */ /* 0x000ee20000008800 */
[----:B------:R-:W-:Y:S01]  /*7340*/  @!P2 IADD3 R8, P1, PT, R14, 0x580, RZ ;  /* 0x000005800e08a810 */ /* 0x000fe20007f3e0ff */
[----:B------:R-:W-:Y:S01]  /*7350*/  VOTEU.ALL UP0, P2 ;  /* 0x0000000000ff7886 */ /* 0x000fe20001000000 */
[----:B------:R-:W-:Y:S01]  /*7360*/  UIADD3 UR17, UPT, UPT, UR46, 0x1, URZ ;  /* 0x000000012e117890 */ /* 0x000fe2000fffe0ff */
[----:B------:R-:W-:Y:S01]  /*7370*/  @P0 SHF.R.U32.HI R17, RZ, 0x10, R5 ;  /* 0x00000010ff110819 */ /* 0x000fe20000011605 */
[----:B------:R-:W-:Y:S01]  /*7380*/  UIADD3 UR9, UPT, UPT, UR5, 0x60, URZ ;  /* 0x0000006005097890 */ /* 0x000fe2000fffe0ff */
[----:B--2---:R-:W-:Y:S01]  /*7390*/  @!P2 IMAD.X R0, RZ, RZ, R15, P1 ;  /* 0x000000ffff00a224 */ /* 0x004fe200008e060f */
[----:B------:R-:W-:Y:S01]  /*73a0*/  @!P2 R2UR UR20, R8 ;  /* 0x000000000814a2ca */ /* 0x000fe200000e0000 */
[----:B------:R-:W-:Y:S02]  /*73b0*/  @!UP0 UPRMT UR19, URZ, 0x40, URZ ;  /* 0x00000040ff138896 */ /* 0x000fe400080000ff */
[----:B------:R-:W-:Y:S01]  /*73c0*/  @!UP0 ULEA UR8, UR46, UR39, 0xd ;  /* 0x000000272e088291 */ /* 0x000fe2000f8e68ff */
[----:B------:R-:W-:Y:S01]  /*73d0*/  @!P2 R2UR UR4, R0 ;  /* 0x000000000004a2ca */ /* 0x000fe200000e0000 */
[----:B------:R-:W-:Y:S01]  /*73e0*/  @!UP0 UPRMT UR19, UR19, 0x5410, URZ ;  /* 0x0000541013138896 */ /* 0x000fe200080000ff */
[----:B------:R-:W-:Y:S01]  /*73f0*/  @!P2 IMAD.MOV.U32 R0, RZ, RZ, 0x2000 ;  /* 0x00002000ff00a424 */ /* 0x000fe200078e00ff */
[----:B------:R-:W-:Y:S02]  /*7400*/  @!UP0 UIADD3 UR8, UPT, UPT, UR8, 0x400, URZ ;  /* 0x0000040008088890 */ /* 0x000fe4000fffe0ff */
[----:B------:R-:W-:Y:S04]  /*7410*/  UISETP.NE.AND UP0, UPT, UR17, 0x3, UPT ;  /* 0x000000031100788c */ /* 0x000fe8000bf05270 */
[----:B------:R-:W-:Y:S01]  /*7420*/  IMAD.U32 R18, RZ, RZ, UR20 ;  /* 0x00000014ff127e24 */ /* 0x000fe2000f8e00ff */
[----:B------:R-:W-:Y:S02]  /*7430*/  USEL UR17, UR17, URZ, UP0 ;  /* 0x000000ff11117287 */ /* 0x000fe40008000000 */
[----:B------:R-:W-:Y:S01]  /*7440*/  USEL UR18, URZ, 0x1, UP0 ;  /* 0x00000001ff127887 */ /* 0x000fe20008000000 */
[----:B------:R-:W-:Y:S01]  /*7450*/  IMAD.U32 R19, RZ, RZ, UR4 ;  /* 0x00000004ff137e24 */ /* 0x000fe2000f8e00ff */
[----:B------:R-:W-:Y:S01]  /*7460*/  @!P2 R2UR UR22, R18 ;  /* 0x000000001216a2ca */ /* 0x000fe200000e0000 */
[----:B------:R-:W-:Y:S01]  /*7470*/  VOTEU.ALL UP0, P2 ;  /* 0x0000000000ff7886 */ /* 0x000fe20001000000 */
[----:B---3--:R-:W-:Y:S02]  /*7480*/  UPRMT UR20, UR21, 0x654, UR9 ;  /* 0x0000065415147896 */ /* 0x008fe40008000009 */
[----:B------:R-:W-:Y:S01]  /*7490*/  @!P2 R2UR UR23, R19 ;  /* 0x000000001317a2ca */ /* 0x000fe200000e0000 */
[----:B------:R-:W-:Y:S01]  /*74a0*/  ULEA UR4, UR17, UR39, 0x3 ;  /* 0x0000002711047291 */ /* 0x000fe2000f8e18ff */
[----:B------:R-:W-:Y:S04]  /*74b0*/  LOP3.LUT R11, R11, UR18, RZ, 0x3c, !PT ;  /* 0x000000120b0b7c12 */ /* 0x000fe8000f8e3cff */
[----:B------:R-:W-:Y:S07]  /*74c0*/  SHF.L.U32 R12, R11, 0x1f, RZ ;  /* 0x0000001f0b0c7819 */ /* 0x000fee00000006ff */
[----:B------:R2:W-:Y:S01]  /*74d0*/  @!UP0 UTMALDG.4D.IM2COL [UR8], [UR22], UR19 ;  /* 0x00000008160083b4 */ /* 0x0005e20008058013 */
[----:B------:R2:W-:Y:S01]  /*74e0*/  @!P2 SYNCS.ARRIVE.TRANS64.RED.A0TR RZ, [UR5+0x60], R0 ;  /* 0x00006000ffffa9a7 */ /* 0x0005e20008300405 */
[----:B------:R-:W-:Y:S01]  /*74f0*/  SYNCS.ARRIVE.TRANS64.RED.A1T0 RZ, [UR20], RZ ;  /* 0x000000ffffff79a7 */ /* 0x000fe20008100414 */
[----:B------:R-:W3:Y:S02]  /*7500*/  SYNCS.PHASECHK.TRANS64.TRYWAIT P1, [UR4+0x78], R12 ;  /* 0x0000780cff0075a7 */ /* 0x000ee40008021104 */
[----:B--23--:R-:W-:Y:S05]  /*7510*/  @!P1 BRA `(.L_x_69) ;  /* 0x0000003400b89947 */ /* 0x00cfea0003800000 */
.L_x_142:
[----:B------:R-:W3:Y:S01]  /*7520*/  S2UR UR21, SR_CgaCtaId ;  /* 0x00000000001579c3 */ /* 0x000ee20000008800 */
[----:B------:R-:W-:Y:S01]  /*7530*/  UIADD3 UR9, UPT, UPT, UR4, 0x60, URZ ;  /* 0x0000006004097890 */ /* 0x000fe2000fffe0ff */
[----:B------:R-:W-:Y:S01]  /*7540*/  @!P2 IADD3 R4, P1, PT, R14, 0x580, RZ ;  /* 0x000005800e04a810 */ /* 0x000fe20007f3e0ff */
[----:B------:R-:W-:Y:S01]  /*7550*/  UIADD3 UR34, UPT, UPT, UR15, UR36, URZ ;  /* 0x000000240f227290 */ /* 0x000fe2000fffe0ff */
[----:B------:R-:W-:Y:S01]  /*7560*/  LOP3.LUT R10, R10, 0x1, RZ, 0x3c, !PT ;  /* 0x000000010a0a7812 */ /* 0x000fe200078e3cff */
[----:B------:R-:W-:Y:S01]  /*7570*/  UPLOP3.LUT UP4, UPT, UPT, UPT, UPT, 0x80, 0x8 ;  /* 0x000000000008789c */ /* 0x000fe20003f8f070 */
[----:B------:R-:W-:Y:S01]  /*7580*/  @!P2 R2UR UR20, R4 ;  /* 0x000000000414a2ca */ /* 0x000fe200000e0000 */
[----:B------:R-:W-:Y:S01]  /*7590*/  VOTEU.ALL UP0, P2 ;  /* 0x0000000000ff7886 */ /* 0x000fe20001000000 */
[----:B------:R-:W-:Y:S04]  /*75a0*/  @!P2 IMAD.X R0, RZ, RZ, R15, P1 ;  /* 0x000000ffff00a224 */ /* 0x000fe800008e060f */
[----:B------:R-:W-:Y:S02]  /*75b0*/  @!UP0 UPRMT UR5, URZ, 0x40, URZ ;  /* 0x00000040ff058896 */ /* 0x000fe400080000ff */
[----:B------:R-:W-:Y:S02]  /*75c0*/  @!UP0 ULEA UR8, UR17, UR39, 0xd ;  /* 0x0000002711088291 */ /* 0x000fe4000f8e68ff */
[----:B------:R-:W-:Y:S02]  /*75d0*/  UIADD3 UR17, UPT, UPT, UR17, 0x1, URZ ;  /* 0x0000000111117890 */ /* 0x000fe4000fffe0ff */
[----:B------:R-:W-:Y:S01]  /*75e0*/  @!UP0 UIADD3 UR10, UPT, UPT, UR10, 0x20, URZ ;  /* 0x000000200a0a8890 */ /* 0x000fe2000fffe0ff */
[----:B------:R-:W-:Y:S01]  /*75f0*/  IMAD.U32 R4, RZ, RZ, UR20 ;  /* 0x00000014ff047e24 */ /* 0x000fe2000f8e00ff */
[----:B------:R-:W-:Y:S02]  /*7600*/  @!UP0 UIADD3 UR8, UPT, UPT, UR8, 0x400, URZ ;  /* 0x0000040008088890 */ /* 0x000fe4000fffe0ff */
[----:B------:R-:W-:Y:S02]  /*7610*/  @!UP0 UPRMT UR5, UR5, 0x5410, URZ ;  /* 0x0000541005058896 */ /* 0x000fe400080000ff */
[----:B------:R-:W-:Y:S01]  /*7620*/  UISETP.NE.AND UP0, UPT, UR17, 0x3, UPT ;  /* 0x000000031100788c */ /* 0x000fe2000bf05270 */
[----:B------:R-:W-:Y:S03]  /*7630*/  @!P2 R2UR UR18, R4 ;  /* 0x000000000412a2ca */ /* 0x000fe600000e0000 */
[----:B------:R-:W-:Y:S01]  /*7640*/  USEL UR46, UR17, URZ, UP0 ;  /* 0x000000ff112e7287 */ /* 0x000fe20008000000 */
[----:B------:R-:W-:Y:S02]  /*7650*/  @!P2 R2UR UR17, R0 ;  /* 0x000000000011a2ca */ /* 0x000fe400000e0000 */
[----:B------:R-:W-:Y:S02]  /*7660*/  PLOP3.LUT P0, PT, PT, PT, UP0, 0x80, 0x8 ;  /* 0x000000000008781c */ /* 0x000fe40003f0f008 */
[----:B------:R-:W-:Y:S02]  /*7670*/  VOTEU.ALL UP0, P2 ;  /* 0x0000000000ff7886 */ /* 0x000fe40001000000 */
[----:B------:R-:W-:Y:S04]  /*7680*/  SEL R0, RZ, 0x1, P0 ;  /* 0x00000001ff007807 */ /* 0x000fe80000000000 */
[----:B------:R-:W-:Y:S03]  /*7690*/  LOP3.LUT R11, R11, R0, RZ, 0x3c, !PT ;  /* 0x000000000b0b7212 */ /* 0x000fe600078e3cff */
[----:B--2---:R-:W-:Y:S01]  /*76a0*/  IMAD.U32 R5, RZ, RZ, UR17 ;  /* 0x00000011ff057e24 */ /* 0x004fe2000f8e00ff */
[----:B---3--:R-:W-:Y:S04]  /*76b0*/  UPRMT UR17, UR21, 0x654, UR9 ;  /* 0x0000065415117896 */ /* 0x008fe80008000009 */
[----:B------:R-:W-:Y:S11]  /*76c0*/  @!P2 R2UR UR19, R5 ;  /* 0x000000000513a2ca */ /* 0x000ff600000e0000 */
[----:B------:R-:W-:Y:S02]  /*76d0*/  @!UPT UIADD3 URZ, UPT, UPT, URZ, URZ, URZ ;  /* 0x000000fffffff290 */ /* 0x000fe4000fffe0ff */
[----:B------:R2:W-:Y:S01]  /*76e0*/  @!UP0 UTMALDG.4D.IM2COL [UR8], [UR18], UR5 ;  /* 0x00000008120083b4 */ /* 0x0005e20008058005 */
[----:B------:R2:W-:Y:S01]  /*76f0*/  @!P2 SYNCS.ARRIVE.TRANS64.RED.A0TR RZ, [UR4+0x60], R9 ;  /* 0x00006009ffffa9a7 */ /* 0x0005e20008300404 */
[----:B------:R-:W-:Y:S06]  /*7700*/  UIADD3 UR4, UPT, UPT, UR16, UR35, URZ ;  /* 0x0000002310047290 */ /* 0x000fec000fffe0ff */
[----:B------:R-:W-:Y:S01]  /*7710*/  IMAD.U32 R34, RZ, RZ, UR4 ;  /* 0x00000004ff227e24 */ /* 0x000fe2000f8e00ff */
[----:B------:R-:W-:Y:S01]  /*7720*/  SYNCS.ARRIVE.TRANS64.RED.A1T0 RZ, [UR17], RZ ;  /* 0x000000ffffff79a7 */ /* 0x000fe20008100411 */
[----:B------:R-:W-:Y:S05]  /*7730*/  BRA.U UP1, `(.L_x_70) ;  /* 0xfffffff101ec7547 */ /* 0x000fea000b83ffff */
[----:B------:R-:W-:Y:S01]  /*7740*/  UIADD3 UR39, UPT, UPT, UR39, 0x78, URZ ;  /* 0x0000007827277890 */ /* 0x000fe2000fffe0ff */
[----:B------:R-:W-:-:S03]  /*7750*/  SHF.L.U32 R3, R11, 0x1f, RZ ;  /* 0x0000001f0b037819 */ /* 0x000fc600000006ff */
[----:B------:R-:W-:-:S09]  /*7760*/  ULEA UR4, UR46, UR39, 0x3 ;  /* 0x000000272e047291 */ /* 0x000fd2000f8e18ff */
[----:B------:R-:W3:Y:S02]  /*7770*/  SYNCS.PHASECHK.TRANS64.TRYWAIT P0, [UR4], R3 ;  /* 0x00000003ff0075a7 */ /* 0x000ee40008001104 */
[----:B---3--:R-:W-:Y:S05]  /*7780*/  @!P0 BRA `(.L_x_71) ;  /* 0x0000003400348947 */ /* 0x008fea0003800000 */
.L_x_144:
[----:B------:R-:W-:-:S04]  /*7790*/  UIADD3 UR4, UPT, UPT, UR46, 0x1, URZ ;  /* 0x000000012e047890 */ /* 0x000fc8000fffe0ff */
[----:B------:R-:W-:-:S04]  /*77a0*/  UISETP.NE.AND UP0, UPT, UR4, 0x3, UPT ;  /* 0x000000030400788c */ /* 0x000fc8000bf05270 */
[----:B------:R-:W-:Y:S02]  /*77b0*/  USEL UR4, UR4, URZ, UP0 ;  /* 0x000000ff04047287 */ /* 0x000fe40008000000 */
[----:B------:R-:W-:-:S04]  /*77c0*/  PLOP3.LUT P0, PT, PT, PT, UP0, 0x80, 0x8 ;  /* 0x000000000008781c */ /* 0x000fc80003f0f008 */
[----:B------:R-:W-:Y:S01]  /*77d0*/  SEL R2, RZ, 0x1, P0 ;  /* 0x00000001ff027807 */ /* 0x000fe20000000000 */
[----:B---3--:R-:W-:-:S03]  /*77e0*/  IMAD.U32 R0, RZ, RZ, UR4 ;  /* 0x00000004ff007e24 */ /* 0x008fc6000f8e00ff */
[----:B------:R-:W-:Y:S01]  /*77f0*/  LOP3.LUT R11, R11, R2, RZ, 0x3c, !PT ;  /* 0x000000020b0b7212 */ /* 0x000fe200078e3cff */
[C---:B------:R-:W-:Y:S01]  /*7800*/  VIADD R4, R0.reuse, 0x1 ;  /* 0x0000000100047836 */ /* 0x040fe20000000000 */
[----:B------:R-:W-:Y:S02]  /*7810*/  LEA R2, R0, UR39, 0x3 ;  /* 0x0000002700027c11 */ /* 0x000fe4000f8e18ff */
[----:B------:R-:W-:Y:S02]  /*7820*/  SHF.L.U32 R3, R11, 0x1f, RZ ;  /* 0x0000001f0b037819 */ /* 0x000fe400000006ff */
[----:B------:R-:W-:Y:S02]  /*7830*/  ISETP.NE.AND P0, PT, R4, 0x3, PT ;  /* 0x000000030400780c */ /* 0x000fe40003f05270 */
[----:B------:R-:W3:Y:S02]  /*7840*/  SYNCS.PHASECHK.TRANS64.TRYWAIT P1, [R2+URZ], R3 ;  /* 0x00000003020075a7 */ /* 0x000ee400080211ff */
[----:B------:R-:W-:-:S02]  /*7850*/  SEL R0, RZ, 0x1, P0 ;  /* 0x00000001ff007807 */ /* 0x000fc40000000000 */
[----:B------:R-:W-:Y:S02]  /*7860*/  SEL R4, R4, RZ, P0 ;  /* 0x000000ff04047207 */ /* 0x000fe40000000000 */
[----:B------:R-:W-:Y:S01]  /*7870*/  LOP3.LUT R0, R11, R0, RZ, 0x3c, !PT ;  /* 0x000000000b007212 */ /* 0x000fe200078e3cff */
[----:B---3--:R-:W-:Y:S06]  /*7880*/  @!P1 BRA `(.L_x_72) ;  /* 0x00000034000c9947 */ /* 0x008fec0003800000 */
.L_x_145:
[----:B------:R-:W-:Y:S02]  /*7890*/  LEA R4, R4, UR39, 0x3 ;  /* 0x0000002704047c11 */ /* 0x000fe4000f8e18ff */
[----:B---3--:R-:W-:-:S07]  /*78a0*/  SHF.L.U32 R3, R0, 0x1f, RZ ;  /* 0x0000001f00037819 */ /* 0x008fce00000006ff */
.L_x_73:
[----:B---3--:R3:W4:Y:S02]  /*78b0*/  SYNCS.PHASECHK.TRANS64.TRYWAIT P0, [R4+URZ], R3 ;  /* 0x00000003040075a7 */ /* 0x00872400080011ff */
[----:B----4-:R-:W-:Y:S05]  /*78c0*/  @!P0 NANOSLEEP.SYNCS 0x989680 ;  /* 0x009896800000895d */ /* 0x010fea0003900000 */
[----:B------:R-:W4:Y:S02]  /*78d0*/  @!P0 SYNCS.PHASECHK.TRANS64 P0, [R4+URZ], R3 ;  /* 0x00000003040085a7 */ /* 0x000f2400080010ff */
[----:B-12-4-:R-:W-:Y:S05]  /*78e0*/  @P0 EXIT ;  /* 0x000000000000094d */ /* 0x016fea0003800000 */
[----:B------:R-:W-:Y:S05]  /*78f0*/  BRA `(.L_x_73) ;  /* 0xfffffffc00ec7947 */ /* 0x000fea000383ffff */
.L_x_61:
[----:B------:R-:W-:-:S06]  /*7900*/  UISETP.GE.AND UP0, UPT, UR10, 0x4, UPT ;  /* 0x000000040a00788c */ /* 0x000fcc000bf06270 */
[----:B------:R-:W-:-:S13]  /*7910*/  PLOP3.LUT P0, PT, PT, PT, UP0, 0x80, 0x8 ;  /* 0x000000000008781c */ /* 0x000fda0003f0f008 */
[----:B-1----:R-:W-:Y:S05]  /*7920*/  @!P0 EXIT ;  /* 0x000000000000894d */ /* 0x002fea0003800000 */
[----:B------:R-:W1:Y:S08]  /*7930*/  S2UR UR5, SR_CgaCtaId ;  /* 0x00000000000579c3 */ /* 0x000e700000008800 */
[----:B------:R-:W-:Y:S01]  /*7940*/  BAR.SYNC.DEFER_BLOCKING 0x6, 0xa0 ;  /* 0x0182800000007b1d */ /* 0x000fe20000010000 */
[C---:B------:R-:W-:Y:S01]  /*7950*/  IMAD.SHL.U32 R5, R62.reuse, 0x20, RZ ;  /* 0x000000203e057824 */ /* 0x040fe200078e00ff */
[----:B------:R-:W-:Y:S01]  /*7960*/  SHF.R.U32.HI R6, RZ, 0x2, R62 ;  /* 0x00000002ff067819 */ /* 0x000fe2000001163e */
[C---:B------:R-:W-:Y:S01]  /*7970*/  IMAD.SHL.U32 R61, R62.reuse, 0x4, RZ ;  /* 0x000000043e3d7824 */ /* 0x040fe200078e00ff */
[C---:B------:R-:W-:Y:S01]  /*7980*/  R2P PR, R62.reuse, 0x6 ;  /* 0x000000063e007804 */ /* 0x040fe20000000000 */
[----:B------:R-:W-:Y:S01]  /*7990*/  IMAD.U32 R23, R62, 0x10000, RZ ;  /* 0x000100003e177824 */ /* 0x000fe200078e00ff */
[----:B------:R-:W-:-:S02]  /*79a0*/  UMOV UR4, 0x400 ;  /* 0x0000040000047882 */ /* 0x000fc40000000000 */
[----:B------:R-:W2:Y:S01]  /*79b0*/  LDC.64 R52, c[0x0][0x888] ;  /* 0x00022200ff347b82 */ /* 0x000ea20000000a00 */
[C---:B------:R-:W-:Y:S01]  /*79c0*/  LOP3.LUT R4, R5.reuse, 0xe0, RZ, 0xc0, !PT ;  /* 0x000000e005047812 */ /* 0x040fe200078ec0ff */
[----:B------:R-:W-:Y:S01]  /*79d0*/  IMAD.MOV.U32 R72, RZ, RZ, 0x8 ;  /* 0x00000008ff487424 */ /* 0x000fe200078e00ff */
[----:B------:R-:W-:Y:S01]  /*79e0*/  LOP3.LUT R5, R5, 0x100, RZ, 0xc0, !PT ;  /* 0x0000010005057812 */ /* 0x000fe200078ec0ff */
[----:B------:R-:W-:Y:S01]  /*79f0*/  IMAD.MOV.U32 R71, RZ, RZ, 0x10 ;  /* 0x00000010ff477424 */ /* 0x000fe200078e00ff */
[----:B------:R-:W-:Y:S01]  /*7a00*/  LOP3.LUT R61, R4, 0x1c, R61, 0xf8, !PT ;  /* 0x0000001c043d7812 */ /* 0x000fe200078ef83d */
[C---:B------:R-:W-:Y:S01]  /*7a10*/  IMAD.SHL.U32 R4, R62.reuse, 0x10, RZ ;  /* 0x000000103e047824 */ /* 0x040fe200078e00ff */
[----:B------:R-:W-:Y:S01]  /*7a20*/  LOP3.LUT R62, R62, 0x60, RZ, 0xc0, !PT ;  /* 0x000000603e3e7812 */ /* 0x000fe200078ec0ff */
[----:B------:R-:W3:Y:S01]  /*7a30*/  LDC.64 R54, c[0x0][0x890] ;  /* 0x00022400ff367b82 */ /* 0x000ee20000000a00 */
[----:B------:R-:W-:Y:S01]  /*7a40*/  LOP3.LUT R61, R61, 0x4, R6, 0x78, !PT ;  /* 0x000000043d3d7812 */ /* 0x000fe200078e7806 */
[----:B------:R-:W-:Y:S01]  /*7a50*/  IMAD.MOV.U32 R60, RZ, RZ, 0x1 ;  /* 0x00000001ff3c7424 */ /* 0x000fe200078e00ff */
[----:B------:R-:W-:Y:S01]  /*7a60*/  LOP3.LUT R4, R5, 0x600, R4, 0xf8, !PT ;  /* 0x0000060005047812 */ /* 0x000fe200078ef804 */
[----:B------:R-:W-:Y:S01]  /*7a70*/  IMAD.MOV.U32 R22, RZ, RZ, RZ ;  /* 0x000000ffff167224 */ /* 0x000fe200078e00ff */
[----:B------:R-:W-:-:S02]  /*7a80*/  CS2R R58, SRZ ;  /* 0x00000000003a7805 */ /* 0x000fc4000001ff00 */
[----:B------:R-:W-:Y:S01]  /*7a90*/  LOP3.LUT R23, R23, 0x600000, RZ, 0xc0, !PT ;  /* 0x0060000017177812 */ /* 0x000fe200078ec0ff */
[----:B------:R-:W4:Y:S01]  /*7aa0*/  LDCU UR45, c[0x0][0xb0c] ;  /* 0x00016180ff2d77ac */ /* 0x000f220008000800 */
[----:B------:R-:W-:Y:S02]  /*7ab0*/  LOP3.LUT R61, R4, R61, RZ, 0xfc, !PT ;  /* 0x0000003d043d7212 */ /* 0x000fe400078efcff */
[----:B------:R-:W-:Y:S01]  /*7ac0*/  SEL R72, R72, 0xfffffff8, !P1 ;  /* 0xfffffff848487807 */ /* 0x000fe20004800000 */
[----:B-1----:R-:W-:Y:S01]  /*7ad0*/  ULEA UR5, UR5, UR4, 0x18 ;  /* 0x0000000405057291 */ /* 0x002fe2000f8ec0ff */
[----:B------:R-:W-:Y:S01]  /*7ae0*/  SEL R71, R71, 0xfffffff0, !P2 ;  /* 0xfffffff047477807 */ /* 0x000fe20005000000 */
[----:B------:R-:W1:Y:S01]  /*7af0*/  LDCU UR4, c[0x0][0x370] ;  /* 0x00006e00ff0477ac */ /* 0x000e620008000800 */
[----:B------:R-:W4:Y:S03]  /*7b00*/  LDCU UR6, c[0x0][0x374] ;  /* 0x00006e80ff0677ac */ /* 0x000f260008000800 */
[----:B------:R-:W-:-:S03]  /*7b10*/  IMAD.U32 R65, RZ, RZ, UR5 ;  /* 0x00000005ff417e24 */ /* 0x000fc6000f8e00ff */
[----:B------:R-:W2:Y:S01]  /*7b20*/  LDS R2, [UR5+0xf0] ;  /* 0x0000f005ff027984 */ /* 0x000ea20008000800 */
[----:B------:R-:W2:Y:S01]  /*7b30*/  LDCU UR39, c[0x0][0xb30] ;  /* 0x00016600ff2777ac */ /* 0x000ea20008000800 */
[----:B------:R-:W2:Y:S01]  /*7b40*/  LDCU.64 UR56, c[0x0][0x888] ;  /* 0x00011100ff3877ac */ /* 0x000ea20008000a00 */
[----:B------:R-:W2:Y:S01]  /*7b50*/  LDCU.64 UR36, c[0x0][0xb28] ;  /* 0x00016500ff2477ac */ /* 0x000ea20008000a00 */
[----:B-1----:R-:W-:Y:S01]  /*7b60*/  IMAD.U32 R67, RZ, RZ, UR4 ;  /* 0x00000004ff437e24 */ /* 0x002fe2000f8e00ff */
[----:B------:R-:W-:Y:S01]  /*7b70*/  UMOV UR4, URZ ;  /* 0x000000ff00047c82 */ /* 0x000fe20008000000 */
[----:B------:R-:W1:Y:S01]  /*7b80*/  LDCU.64 UR60, c[0x0][0x8b0] ;  /* 0x00011600ff3c77ac */ /* 0x000e620008000a00 */
[----:B------:R-:W-:Y:S01]  /*7b90*/  IMAD.U32 R32, RZ, RZ, UR4 ;  /* 0x00000004ff207e24 */ /* 0x000fe2000f8e00ff */
[----:B----4-:R-:W-:Y:S01]  /*7ba0*/  MOV R66, UR6 ;  /* 0x0000000600427c02 */ /* 0x010fe20008000f00 */
[----:B------:R-:W-:Y:S01]  /*7bb0*/  UIADD3 UR4, UPT, UPT, UR5, 0x400, URZ ;  /* 0x0000040005047890 */ /* 0x000fe2000fffe0ff */
[----:B------:R-:W4:Y:S05]  /*7bc0*/  LDCU.64 UR58, c[0x0][0x8a8] ;  /* 0x00011500ff3a77ac */ /* 0x000f2a0008000a00 */
[----:B------:R-:W-:Y:S01]  /*7bd0*/  MOV R68, UR4 ;  /* 0x0000000400447c02 */ /* 0x000fe20008000f00 */
[----:B------:R-:W-:Y:S01]  /*7be0*/  UMOV UR5, URZ ;  /* 0x000000ff00057c82 */ /* 0x000fe20008000000 */
[----:B------:R-:W-:Y:S01]  /*7bf0*/  UMOV UR4, URZ ;  /* 0x000000ff00047c82 */ /* 0x000fe20008000000 */
[----:B------:R-:W-:Y:S01]  /*7c00*/  IMAD.U32 R74, RZ, RZ, UR5 ;  /* 0x00000005ff4a7e24 */ /* 0x000fe2000f8e00ff */
[----:B------:R-:W1:Y:S01]  /*7c10*/  LDCU.64 UR62, c[0x0][0xa90] ;  /* 0x00015200ff3e77ac */ /* 0x000e620008000a00 */
[----:B------:R-:W-:Y:S01]  /*7c20*/  IMAD.U32 R73, RZ, RZ, UR4 ;  /* 0x00000004ff497e24 */ /* 0x000fe2000f8e00ff */
[----:B------:R-:W1:Y:S01]  /*7c30*/  LDCU.128 UR48, c[0x0][0xb10] ;  /* 0x00016200ff3077ac */ /* 0x000e620008000c00 */
[----:B------:R-:W1:Y:S01]  /*7c40*/  LDCU.128 UR52, c[0x0][0xa80] ;  /* 0x00015000ff3477ac */ /* 0x000e620008000c00 */
[C---:B--2---:R-:W-:Y:S01]  /*7c50*/  VIADD R3, R2.reuse, 0x40 ;  /* 0x0000004002037836 */ /* 0x044fe20000000000 */
[----:B------:R-:W-:-:S04]  /*7c60*/  LOP3.LUT R2, R2, 0xffff, RZ, 0xc0, !PT ;  /* 0x0000ffff02027812 */ /* 0x000fc800078ec0ff */
[----:B------:R-:W-:-:S05]  /*7c70*/  LOP3.LUT R3, R3, 0xffff, RZ, 0xc0, !PT ;  /* 0x0000ffff03037812 */ /* 0x000fca00078ec0ff */
[----:B-1-34-:R2:W-:Y:S02]  /*7c80*/  STL.64 [R1], R2 ;  /* 0x0000000201007387 */ /* 0x01a5e40000100a00 */
.L_x_104:
[----:B------:R-:W-:Y:S02]  /*7c90*/  R2UR UR4, R65 ;  /* 0x00000000410472ca */ /* 0x000fe400000e0000 */
[----:B--2---:R-:W-:Y:S11]  /*7ca0*/  SHF.L.U32 R3, R58, 0x1f, RZ ;  /* 0x0000001f3a037819 */ /* 0x004ff600000006ff */
[----:B------:R-:W1:Y:S02]  /*7cb0*/  SYNCS.PHASECHK.TRANS64.TRYWAIT P0, [UR4+0xa0], R3 ;  /* 0x0000a003ff0075a7 */ /* 0x000e640008001104 */
[----:B-1----:R-:W-:Y:S05]  /*7cc0*/  @!P0 BRA `(.L_x_74) ;  /* 0x0000003000108947 */ /* 0x002fea0003800000 */
.L_x_147:
[----:B------:R-:W-:Y:S01]  /*7cd0*/  R2UR UR5, R65 ;  /* 0x00000000410572ca */ /* 0x000fe200000e0000 */
[----:B------:R-:W-:Y:S01]  /*7ce0*/  IMAD R2, R22, 0x4, R1 ;  /* 0x0000000416027824 */ /* 0x000fe200078e0201 */
[----:B------:R-:W-:Y:S11]  /*7cf0*/  UISETP.GE.AND UP0, UPT, UR38, 0x1, UPT ;  /* 0x000000012600788c */ /* 0x000ff6000bf06270 */
[----:B------:R-:W2:Y:S01]  /*7d00*/  LDS.128 R4, [UR5+0xe0] ;  /* 0x0000e005ff047984 */ /* 0x000ea20008000c00 */
[----:B------:R-:W-:Y:S04]  /*7d10*/  UIADD3 UR4, UPT, UPT, UR5, 0xa8, URZ ;  /* 0x000000a805047890 */ /* 0x000fe8000fffe0ff */
[----:B------:R-:W-:Y:S01]  /*7d20*/  UPRMT UR4, URZ, 0x654, UR4 ;  /* 0x00000654ff047896 */ /* 0x000fe20008000004 */
[----:B------:R-:W-:Y:S01]  /*7d30*/  @!PT LDS RZ, [RZ] ;  /* 0x00000000fffff984 */ /* 0x000fe20000000800 */
[----:B------:R-:W-:Y:S01]  /*7d40*/  @!PT LDS RZ, [RZ] ;  /* 0x00000000fffff984 */ /* 0x000fe20000000800 */
[----:B------:R-:W-:Y:S01]  /*7d50*/  @!PT LDS RZ, [RZ] ;  /* 0x00000000fffff984 */ /* 0x000fe20000000800 */
[----:B------:R-:W-:Y:S01]  /*7d60*/  @!PT LDS RZ, [RZ] ;  /* 0x00000000fffff984 */ /* 0x000fe20000000800 */
[----:B------:R3:W-:Y:S06]  /*7d70*/  MEMBAR.ALL.CTA ;  /* 0x0000000000007992 */ /* 0x0007ec0000008000 */
[----:B---3--:R-:W3:Y:S02]  /*7d80*/  FENCE.VIEW.ASYNC.S ;  /* 0x00000000000073c6 */ /* 0x008ee40000000000 */
[----:B---3--:R-:W-:Y:S06]  /*7d90*/  SYNCS.ARRIVE.TRANS64.RED.A1T0 RZ, [UR4], RZ ;  /* 0x000000ffffff79a7 */ /* 0x008fec0008100404 */
[----:B------:R-:W5:Y:S01]  /*7da0*/  LDL R2, [R2] ;  /* 0x0000000002027983 */ /* 0x000f620000100800 */
[----:B--2---:R-:W-:Y:S11]  /*7db0*/  LOP3.LUT P0, RZ, R6, 0x1, RZ, 0xc0, !PT ;  /* 0x0000000106ff7812 */ /* 0x004ff6000780c0ff */
[----:B------:R-:W-:Y:S02]  /*7dc0*/  @!UPT UIADD3 URZ, UPT, UPT, URZ, URZ, URZ ;  /* 0x000000fffffff290 */ /* 0x000fe4000fffe0ff */
[----:B------:R-:W-:Y:S01]  /*7dd0*/  VOTEU.ANY UP1, P0 ;  /* 0x0000000000ff7886 */ /* 0x000fe20000020100 */
[----:B------:R-:W-:Y:S01]  /*7de0*/  PLOP3.LUT P0, PT, PT, PT, UP1, 0x80, 0x8 ;  /* 0x000000000008781c */ /* 0x000fe20003f0f018 */
[----:B------:R-:W-:Y:S06]  /*7df0*/  UP2UR UR4, UPR, URZ, 0x2 ;  /* 0x00000002ff047883 */ /* 0x000fec0008000000 */
[----:B------:R-:W-:Y:S06]  /*7e00*/  IMAD.U32 R79, RZ, RZ, UR4 ;  /* 0x00000004ff4f7e24 */ /* 0x000fec000f8e00ff */
[----:B-1----:R-:W-:Y:S02]  /*7e10*/  @P0 MOV R3, R4 ;  /* 0x0000000400030202 */ /* 0x002fe40000000f00 */
[----:B------:R-:W-:Y:S02]  /*7e20*/  @P0 LOP3.LUT R0, R5, 0xffff, RZ, 0xc0, !PT ;  /* 0x0000ffff05000812 */ /* 0x000fe400078ec0ff */
[----:B------:R-:W-:Y:S02]  /*7e30*/  @P0 R2UR UR5, R3 ;  /* 0x00000000030502ca */ /* 0x000fe400000e0000 */
[----:B------:R-:W-:Y:S11]  /*7e40*/  @P0 R2UR UR4, R0 ;  /* 0x00000000000402ca */ /* 0x000ff600000e0000 */
[----:B------:R-:W-:Y:S02]  /*7e50*/  @UP1 UMOV UR47, UR5 ;  /* 0x00000005002f1c82 */ /* 0x000fe40008000000 */
[----:B------:R-:W-:Y:S01]  /*7e60*/  @UP1 UMOV UR46, UR4 ;  /* 0x00000004002e1c82 */ /* 0x000fe20008000000 */
[----:B------:R-:W-:Y:S05]  /*7e70*/  BRA.U !UP0, `(.L_x_75) ;  /* 0x0000000108b87547 */ /* 0x000fea000b800000 */
[----:B------:R-:W1:Y:S01]  /*7e80*/  LDCU UR6, c[0x0][0xb20] ;  /* 0x00016400ff0677ac */ /* 0x000e620008000800 */
[----:B------:R-:W-:Y:S02]  /*7e90*/  R2UR UR4, R66 ;  /* 0x00000000420472ca */ /* 0x000fe400000e0000 */
[----:B------:R-:W-:Y:S01]  /*7ea0*/  R2UR UR5, R67 ;  /* 0x00000000430572ca */ /* 0x000fe200000e0000 */
[----:B------:R-:W-:Y:S02]  /*7eb0*/  UISETP.NE.AND UP0, UPT, UR50, 0x1, UPT ;  /* 0x000000013200788c */ /* 0x000fe4000bf05270 */
[----:B------:R-:W-:Y:S02]  /*7ec0*/  UIMAD.WIDE.U32 UR20, UR46, UR51, URZ ;  /* 0x000000332e1472a5 */ /* 0x000fe4000f8e00ff */
[----:B------:R-:W-:Y:S02]  /*7ed0*/  UISETP.NE.AND UP2, UPT, UR38, 0x1, UPT ;  /* 0x000000012600788c */ /* 0x000fe4000bf45270 */
[----:B------:R-:W-:Y:S02]  /*7ee0*/  UISETP.NE.AND UP1, UPT, UR45, 0x1, UPT ;  /* 0x000000012d00788c */ /* 0x000fe4000bf25270 */
[----:B------:R-:W-:Y:S02]  /*7ef0*/  UIMAD.WIDE.U32 UR16, UR47, UR48, URZ ;  /* 0x000000302f1072a5 */ /* 0x000fe4000f8e00ff */
[----:B------:R-:W-:Y:S02]  /*7f00*/  UIMAD.WIDE.U32 UR14, UR4, UR51, URZ ;  /* 0x00000033040e72a5 */ /* 0x000fe4000f8e00ff */
[----:B------:R-:W-:Y:S02]  /*7f10*/  UIMAD.WIDE.U32 UR18, UR5, UR48, URZ ;  /* 0x00000030051272a5 */ /* 0x000fe4000f8e00ff */
[----:B-1----:R-:W-:Y:S02]  /*7f20*/  USHF.R.U32.HI UR15, URZ, UR6, UR15 ;  /* 0x00000006ff0f7299 */ /* 0x002fe4000801160f */
[----:B------:R-:W-:Y:S02]  /*7f30*/  USHF.R.U32.HI UR14, URZ, UR49, UR19 ;  /* 0x00000031ff0e7299 */ /* 0x000fe40008011613 */
[----:B------:R-:W-:Y:S02]  /*7f40*/  USEL UR4, UR4, UR15, !UP0 ;  /* 0x0000000f04047287 */ /* 0x000fe4000c000000 */
[----:B------:R-:W-:Y:S02]  /*7f50*/  USHF.R.U32.HI UR15, URZ, UR6, UR21 ;  /* 0x00000006ff0f7299 */ /* 0x000fe40008011615 */
[----:B------:R-:W-:Y:S02]  /*7f60*/  UIMAD.WIDE.U32 UR18, UR4, UR36, URZ ;  /* 0x00000024041272a5 */ /* 0x000fe4000f8e00ff */
[----:B------:R-:W-:Y:S02]  /*7f70*/  USEL UR8, UR46, UR15, !UP0 ;  /* 0x0000000f2e087287 */ /* 0x000fe4000c000000 */
[----:B------:R-:W-:Y:S02]  /*7f80*/  USEL UR9, UR5, UR14, !UP1 ;  /* 0x0000000e05097287 */ /* 0x000fe4000c800000 */
[----:B------:R-:W-:Y:S02]  /*7f90*/  USHF.R.U32.HI UR14, URZ, UR49, UR17 ;  /* 0x00000031ff0e7299 */ /* 0x000fe40008011611 */
[----:B------:R-:W-:Y:S02]  /*7fa0*/  UIMAD.WIDE.U32 UR16, UR9, UR36, URZ ;  /* 0x00000024091072a5 */ /* 0x000fe4000f8e00ff */
[----:B------:R-:W-:Y:S02]  /*7fb0*/  USEL UR5, UR47, UR14, !UP1 ;  /* 0x0000000e2f057287 */ /* 0x000fe4000c800000 */
[----:B------:R-:W-:Y:S02]  /*7fc0*/  @UP2 USHF.R.U32.HI UR9, URZ, UR37, UR17 ;  /* 0x00000025ff092299 */ /* 0x000fe40008011611 */
[----:B------:R-:W-:Y:S02]  /*7fd0*/  UIMAD.WIDE.U32 UR12, UR8, UR36, URZ ;  /* 0x00000024080c72a5 */ /* 0x000fe4000f8e00ff */
[----:B------:R-:W-:Y:S02]  /*7fe0*/  UIMAD UR6, UR38, UR9, URZ ;  /* 0x00000009260672a4 */ /* 0x000fe4000f8e02ff */
[----:B------:R-:W-:Y:S01]  /*7ff0*/  USHF.R.U32.HI UR11, URZ, UR37, UR13 ;  /* 0x00000025ff0b7299 */ /* 0x000fe2000801160d */
[----:B------:R-:W-:Y:S02]  /*8000*/  UMOV UR15, UR19 ;  /* 0x00000013000f7c82 */ /* 0x000fe40008000000 */
[----:B------:R-:W-:Y:S02]  /*8010*/  @UP2 USHF.R.U32.HI UR4, URZ, UR37, UR15 ;  /* 0x00000025ff042299 */ /* 0x000fe4000801160f */
[----:B------:R-:W-:Y:S02]  /*8020*/  USEL UR12, UR8, UR11, !UP2 ;  /* 0x0000000b080c7287 */ /* 0x000fe4000d000000 */
[----:B------:R-:W-:Y:S02]  /*8030*/  UIMAD UR4, UR38, UR4, URZ ;  /* 0x00000004260472a4 */ /* 0x000fe4000f8e02ff */
[----:B------:R-:W-:Y:S02]  /*8040*/  UIADD3 UR11, UPT, UPT, -UR12, URZ, URZ ;  /* 0x000000ff0c0b7290 */ /* 0x000fe4000fffe1ff */
[----:B------:R-:W-:Y:S02]  /*8050*/  UISETP.GE.AND UP0, UPT, UR8, UR4, UPT ;  /* 0x000000040800728c */ /* 0x000fe4000bf06270 */
[----:B------:R-:W-:Y:S02]  /*8060*/  UIMAD UR11, UR38, UR11, UR8 ;  /* 0x0000000b260b72a4 */ /* 0x000fe4000f8e0208 */
[----:B------:R-:W-:Y:S02]  /*8070*/  UISETP.GE.OR UP0, UPT, UR5, UR6, UP0 ;  /* 0x000000060500728c */ /* 0x000fe40008706670 */
[----:B------:R-:W-:Y:S02]  /*8080*/  UIMAD.WIDE.U32 UR6, UR5, UR36, URZ ;  /* 0x00000024050672a5 */ /* 0x000fe4000f8e00ff */
[----:B------:R-:W-:Y:S04]  /*8090*/  UIADD3 UR6, UPT, UPT, -UR8, URZ, URZ ;  /* 0x000000ff08067290 */ /* 0x000fe8000fffe1ff */
[----:B------:R-:W-:Y:S03]  /*80a0*/  UIMAD UR46, UR50, UR6, UR46 ;  /* 0x00000006322e72a4 */ /* 0x000fe6000f8e022e */
[----:B------:R-:W-:Y:S02]  /*80b0*/  @!UP0 USHF.R.U32.HI UR4, URZ, UR37, UR7 ;  /* 0x00000025ff048299 */ /* 0x000fe40008011607 */
[----:B------:R-:W-:Y:S02]  /*80c0*/  UIADD3 UR7, UPT, UPT, -UR5, URZ, URZ ;  /* 0x000000ff05077290 */ /* 0x000fe4000fffe1ff */
[----:B------:R-:W-:Y:S02]  /*80d0*/  @!UP0 USEL UR4, UR5, UR4, !UP2 ;  /* 0x0000000405048287 */ /* 0x000fe4000d000000 */
[----:B------:R-:W-:Y:S02]  /*80e0*/  UIMAD UR47, UR45, UR7, UR47 ;  /* 0x000000072d2f72a4 */ /* 0x000fe4000f8e022f */
[----:B------:R-:W-:Y:S02]  /*80f0*/  @!UP0 UIMAD UR10, UR9, UR11, UR4 ;  /* 0x0000000b090a82a4 */ /* 0x000fe4000f8e0204 */
[----:B------:R-:W-:Y:S04]  /*8100*/  @!UP0 UIADD3 UR11, UPT, UPT, UR12, -UR4, URZ ;  /* 0x800000040c0b8290 */ /* 0x000fe8000fffe0ff */
[----:B------:R-:W-:Y:S03]  /*8110*/  @!UP0 UIMAD UR8, UR11, UR38, UR5 ;  /* 0x000000260b0882a4 */ /* 0x000fe6000f8e0205 */
[----:B------:R-:W-:Y:S02]  /*8120*/  @!UP0 UMOV UR5, UR10 ;  /* 0x0000000a00058c82 */ /* 0x000fe40008000000 */
[----:B------:R-:W-:Y:S02]  /*8130*/  UIMAD UR47, UR5, UR45, UR47 ;  /* 0x0000002d052f72a4 */ /* 0x000fe4000f8e022f */
[----:B------:R-:W-:Y:S11]  /*8140*/  UIMAD UR46, UR8, UR50, UR46 ;  /* 0x00000032082e72a4 */ /* 0x000ff6000f8e022e */
[----:B------:R-:W-:Y:S01]  /*8150*/  @!UPT UIADD3 URZ, UPT, UPT, URZ, URZ, URZ ;  /* 0x000000fffffff290 */ /* 0x000fe2000fffe0ff */
.L_x_75:
[----:B------:R-:W-:Y:S01]  /*8160*/  UISETP.NE.AND UP0, UPT, UR39, 0x1, UPT ;  /* 0x000000012700788c */ /* 0x000fe2000bf05270 */
[----:B------:R-:W-:Y:S01]  /*8170*/  R2UR UR14, R68 ;  /* 0x00000000440e72ca */ /* 0x000fe200000e0000 */
[----:B------:R-:W-:Y:S01]  /*8180*/  USHF.L.U32 UR41, UR34, 0x6, URZ ;  /* 0x0000000622297899 */ /* 0x000fe200080006ff */
[----:B------:R-:W-:Y:S08]  /*8190*/  @P0 SHF.R.U32.HI R70, RZ, 0x10, R5 ;  /* 0x00000010ff460819 */ /* 0x000ff00000011605 */
[----:B------:R-:W1:Y:S01]  /*81a0*/  @!UP0 LDCU.128 UR8, c[0x0][0xb10] ;  /* 0x00016200ff0887ac */ /* 0x000e620008000c00 */
[----:B------:R-:W2:Y:S01]  /*81b0*/  @!UP0 LDCU UR5, c[0x0][0xb0c] ;  /* 0x00016180ff0587ac */ /* 0x000ea20008000800 */
[----:B------:R-:W3:Y:S01]  /*81c0*/  @!UP0 LDCU UR4, c[0x0][0xb20] ;  /* 0x00016400ff0487ac */ /* 0x000ee20008000800 */
[----:B-1----:R-:W-:Y:S02]  /*81d0*/  UIMAD.WIDE.U32 UR6, UR47, UR8, URZ ;  /* 0x000000082f0672a5 */ /* 0x002fe4000f8e00ff */
[----:B------:R-:W-:Y:S02]  /*81e0*/  UIMAD.WIDE.U32 UR12, UR46, UR11, URZ ;  /* 0x0000000b2e0c72a5 */ /* 0x000fe4000f8e00ff */
[----:B------:R-:W-:Y:S02]  /*81f0*/  @!UP0 UISETP.NE.AND UP1, UPT, UR10, 0x1, UPT ;  /* 0x000000010a00888c */ /* 0x000fe4000bf25270 */
[----:B------:R-:W-:Y:S02]  /*8200*/  @!UP0 USHF.R.U32.HI UR7, URZ, UR9, UR7 ;  /* 0x00000009ff078299 */ /* 0x000fe40008011607 */
[----:B--2---:R-:W-:Y:S02]  /*8210*/  @!UP0 UISETP.NE.AND UP2, UPT, UR5, 0x1, UPT ;  /* 0x000000010500888c */ /* 0x004fe4000bf45270 */
[----:B---3--:R-:W-:Y:S02]  /*8220*/  @!UP0 USHF.R.U32.HI UR4, URZ, UR4, UR13 ;  /* 0x00000004ff048299 */ /* 0x008fe4000801160d */
[----:B------:R-:W-:Y:S02]  /*8230*/  @!UP0 USEL UR7, UR47, UR7, !UP2 ;  /* 0x000000072f078287 */ /* 0x000fe4000d000000 */
[----:B------:R-:W-:Y:S04]  /*8240*/  @!UP0 USEL UR6, UR46, UR4, !UP1 ;  /* 0x000000042e068287 */ /* 0x000fe8000c800000 */
[----:B------:R-:W-:Y:S02]  /*8250*/  @!UP0 UIADD3 UR4, UPT, UPT, -UR7, UR6, URZ ;  /* 0x0000000607048290 */ /* 0x000fe4000fffe1ff */
[----:B------:R-:W-:Y:S02]  /*8260*/  @!UP0 UIADD3 UR6, UPT, UPT, UR7, -UR6, URZ ;  /* 0x8000000607068290 */ /* 0x000fe4000fffe0ff */
[----:B------:R-:W-:Y:S02]  /*8270*/  @!UP0 UIMAD UR47, UR4, UR5, UR47 ;  /* 0x00000005042f82a4 */ /* 0x000fe4000f8e022f */
[----:B------:R-:W-:Y:S02]  /*8280*/  @!UP0 UIMAD UR46, UR6, UR10, UR46 ;  /* 0x0000000a062e82a4 */ /* 0x000fe4000f8e022e */
[----:B------:R-:W-:Y:S09]  /*8290*/  ULOP3.LUT UP0, URZ, UR14, 0x3f0, URZ, 0xc0, !UPT ;  /* 0x000003f00eff7892 */ /* 0x000ff2000f80c0ff */
[----:B------:R-:W-:Y:S05]  /*82a0*/  BRA.U !UP0, `(.L_x_76) ;  /* 0x00000001087c7547 */ /* 0x000fea000b800000 */
[----:B------:R-:W1:Y:S01]  /*82b0*/  LDCU.64 UR8, c[0x4][0x80] ;  /* 0x01001000ff0877ac */ /* 0x000e620008000a00 */
[----:B------:R-:W-:Y:S01]  /*82c0*/  MOV R16, 0x0 ;  /* 0x0000000000107802 */ /* 0x000fe20000000f00 */
[----:B------:R-:W-:Y:S02]  /*82d0*/  HFMA2 R12, -RZ, RZ, 0, 5.9604644775390625e-08 ;  /* 0x00000001ff0c7431 */ /* 0x000fe400000001ff */
[----:B------:R-:W-:Y:S01]  /*82e0*/  IMAD.MOV.U32 R8, RZ, RZ, 0x70 ;  /* 0x00000070ff087424 */ /* 0x000fe200078e00ff */
[----:B------:R2:W3:Y:S01]  /*82f0*/  LDC.64 R14, c[0x4][R16] ;  /* 0x01000000100e7b82 */ /* 0x0004e20000000a00 */
[----:B------:R-:W4:Y:S01]  /*8300*/  LDCU.64 UR6, c[0x4][0x88] ;  /* 0x01001100ff0677ac */ /* 0x000f220008000a00 */
[----:B------:R-:W-:Y:S01]  /*8310*/  IMAD.MOV.U32 R13, RZ, RZ, RZ ;  /* 0x000000ffff0d7224 */ /* 0x000fe200078e00ff */
[----:B------:R-:W2:Y:S01]  /*8320*/  LDCU.64 UR4, c[0x4][0x8] ;  /* 0x01000100ff0477ac */ /* 0x000ea20008000a00 */
[----:B-1----:R-:W-:Y:S01]  /*8330*/  MOV R5, UR9 ;  /* 0x0000000900057c02 */ /* 0x002fe20008000f00 */
[----:B------:R-:W-:Y:S01]  /*8340*/  IMAD.U32 R4, RZ, RZ, UR8 ;  /* 0x00000008ff047e24 */ /* 0x000fe2000f8e00ff */
[----:B----4-:R-:W-:Y:S01]  /*8350*/  MOV R7, UR7 ;  /* 0x0000000700077c02 */ /* 0x010fe20008000f00 */
[----:B------:R-:W-:Y:S01]  /*8360*/  IMAD.U32 R6, RZ, RZ, UR6 ;  /* 0x00000006ff067e24 */ /* 0x000fe2000f8e00ff */
[----:B--2---:R-:W-:Y:S01]  /*8370*/  MOV R11, UR5 ;  /* 0x00000005000b7c02 */ /* 0x004fe20008000f00 */
[----:B------:R-:W-:Y:S02]  /*8380*/  IMAD.U32 R10, RZ, RZ, UR4 ;  /* 0x00000004ff0a7e24 */ /* 0x000fe4000f8e00ff */
[----:B------:R-:W-:Y:S07]  /*8390*/  LEPC R20, `(.L_x_77) ;  /* 0x000000001014794e */ /* 0x000fee0000000000 */
[----:B---3-5:R-:W-:Y:S05]  /*83a0*/  CALL.ABS.NOINC R14 ;  /* 0x000000000e007343 */ /* 0x028fea0003c00000 */
.L_x_77:
[----:B------:R-:W1:Y:S01]  /*83b0*/  LDCU.64 UR8, c[0x4][0x80] ;  /* 0x01001000ff0877ac */ /* 0x000e620008000a00 */
[----:B------:R2:W3:Y:S01]  /*83c0*/  LDC.64 R14, c[0x4][R16] ;  /* 0x01000000100e7b82 */ /* 0x0004e20000000a00 */
[----:B------:R-:W-:Y:S02]  /*83d0*/  HFMA2 R12, -RZ, RZ, 0, 5.9604644775390625e-08 ;  /* 0x00000001ff0c7431 */ /* 0x000fe400000001ff */
[----:B------:R-:W-:Y:S02]  /*83e0*/  IMAD.MOV.U32 R8, RZ, RZ, 0x70 ;  /* 0x00000070ff087424 */ /* 0x000fe400078e00ff */
[----:B------:R-:W-:Y:S01]  /*83f0*/  IMAD.MOV.U32 R13, RZ, RZ, RZ ;  /* 0x000000ffff0d7224 */ /* 0x000fe200078e00ff */
[----:B------:R-:W4:Y:S01]  /*8400*/  LDCU.64 UR6, c[0x4][0x88] ;  /* 0x01001100ff0677ac */ /* 0x000f220008000a00 */
[----:B------:R-:W5:Y:S01]  /*8410*/  LDCU.64 UR4, c[0x4][0x8] ;  /* 0x01000100ff0477ac */ /* 0x000f620008000a00 */
[----:B-1----:R-:W-:Y:S02]  /*8420*/  MOV R4, UR8 ;  /* 0x0000000800047c02 */ /* 0x002fe40008000f00 */
[----:B------:R-:W-:Y:S02]  /*8430*/  MOV R5, UR9 ;  /* 0x0000000900057c02 */ /* 0x000fe40008000f00 */
[----:B----4-:R-:W-:Y:S01]  /*8440*/  MOV R7, UR7 ;  /* 0x0000000700077c02 */ /* 0x010fe20008000f00 */
[----:B------:R-:W-:Y:S01]  /*8450*/  IMAD.U32 R6, RZ, RZ, UR6 ;  /* 0x00000006ff067e24 */ /* 0x000fe2000f8e00ff */
[----:B-----5:R-:W-:Y:S01]  /*8460*/  MOV R11, UR5 ;  /* 0x00000005000b7c02 */ /* 0x020fe20008000f00 */
[----:B--2---:R-:W-:Y:S02]  /*8470*/  IMAD.U32 R10, RZ, RZ, UR4 ;  /* 0x00000004ff0a7e24 */ /* 0x004fe4000f8e00ff */
[----:B------:R-:W-:Y:S07]  /*8480*/  LEPC R20, `(.L_x_76) ;  /* 0x000000001014794e */ /* 0x000fee0000000000 */
[----:B---3--:R-:W-:Y:S05]  /*8490*/  CALL.ABS.NOINC R14 ;  /* 0x000000000e007343 */ /* 0x008fea0003c00000 */
.L_x_76:
[----:B------:R-:W-:Y:S01]  /*84a0*/  ISETP.NE.U32.AND P4, PT, R54, RZ, PT ;  /* 0x000000ff3600720c */ /* 0x000fe20003f85070 */
[----:B------:R-:W-:Y:S01]  /*84b0*/  UISETP.NE.U32.AND UP0, UPT, UR60, URZ, UPT ;  /* 0x000000ff3c00728c */ /* 0x000fe2000bf05070 */
[----:B------:R-:W-:Y:S02]  /*84c0*/  ISETP.NE.AND P6, PT, R69, RZ, PT ;  /* 0x000000ff4500720c */ /* 0x000fe40003fc5270 */
[----:B------:R-:W-:Y:S01]  /*84d0*/  ISETP.NE.AND.EX P4, PT, R55, RZ, PT, P4 ;  /* 0x000000ff3700720c */ /* 0x000fe20003f85340 */
[----:B------:R-:W-:Y:S01]  /*84e0*/  UISETP.NE.AND.EX UP0, UPT, UR61, URZ, UPT, UP0 ;  /* 0x000000ff3d00728c */ /* 0x000fe2000bf05300 */
[----:B------:R-:W-:Y:S02]  /*84f0*/  ISETP.NE.U32.AND P1, PT, RZ, UR56, PT ;  /* 0x00000038ff007c0c */ /* 0x000fe4000bf25070 */
[----:B------:R-:W-:Y:S02]  /*8500*/  PLOP3.LUT P0, PT, PT, PT, PT, 0x8, 0x80 ;  /* 0x000000000080781c */ /* 0x000fe40003f0e170 */
[----:B------:R-:W-:Y:S05]  /*8510*/  ISETP.NE.AND.EX P1, PT, RZ, UR57, PT, P1 ;  /* 0x00000039ff007c0c */ /* 0x000fea000bf25310 */
[----:B------:R-:W-:Y:S02]  /*8520*/  @P6 PLOP3.LUT P0, PT, P4, PT, PT, 0x80, 0x8 ;  /* 0x000000000008681c */ /* 0x000fe4000270f070 */
[----:B------:R-:W-:Y:S11]  /*8530*/  @!P4 BRA `(.L_x_78) ;  /* 0x000000000030c947 */ /* 0x000ff60003800000 */
[----:B------:R-:W-:Y:S01]  /*8540*/  ISETP.NE.U32.AND P2, PT, R52, RZ, PT ;  /* 0x000000ff3400720c */ /* 0x000fe20003f45070 */
[----:B------:R-:W1:Y:S01]  /*8550*/  LDCU.64 UR4, c[0x0][0x358] ;  /* 0x00006b00ff0477ac */ /* 0x000e620008000a00 */
[----:B------:R-:W-:Y:S02]  /*8560*/  IMAD.MOV.U32 R63, RZ, RZ, 0x1 ;  /* 0x00000001ff3f7424 */ /* 0x000fe400078e00ff */
[----:B------:R-:W-:Y:S11]  /*8570*/  ISETP.NE.AND.EX P2, PT, R53, RZ, PT, P2 ;  /* 0x000000ff3500720c */ /* 0x000ff60003f45320 */
[----:B------:R-:W-:Y:S02]  /*8580*/  @!UPT UIADD3 URZ, UPT, UPT, URZ, URZ, URZ ;  /* 0x000000fffffff290 */ /* 0x000fe4000fffe0ff */
[----:B------:R-:W2:Y:S01]  /*8590*/  @P2 LDC.64 R4, c[0x0][0x888] ;  /* 0x00022200ff042b82 */ /* 0x000ea20000000a00 */
[----:B------:R-:W-:Y:S04]  /*85a0*/  @P2 IMAD R0, R17, R54, RZ ;  /* 0x0000003611002224 */ /* 0x000fe800078e02ff */
[----:B--2---:R-:W-:Y:S04]  /*85b0*/  @P2 IMAD.WIDE R4, R0, 0x4, R4 ;  /* 0x0000000400042825 */ /* 0x004fe800078e0204 */
[----:B------:R-:W-:Y:S01]  /*85c0*/  HFMA2 R0, -RZ, RZ, 0, 5.9604644775390625e-08 ;  /* 0x00000001ff007431 */ /* 0x000fe200000001ff */
[----:B-1---5:R1:W5:Y:S04]  /*85d0*/  @P2 LDG.E R27, desc[UR4][R4.64] ;  /* 0x00000004041b2981 */ /* 0x022368000c1e1900 */
[----:B------:R-:W-:Y:S01]  /*85e0*/  @!P2 PRMT R63, R0, 0x7610, R63 ;  /* 0x00007610003fa816 */ /* 0x000fe2000000003f */
[----:B-1----:R-:W2:Y:S06]  /*85f0*/  @!P2 LDC R27, c[0x0][0x880] ;  /* 0x00022000ff1bab82 */ /* 0x002eac0000000800 */
.L_x_78:
[----:B------:R-:W-:Y:S05]  /*8600*/  BRA.U !UP0, `(.L_x_79) ;  /* 0x0000000108247547 */ /* 0x000fea000b800000 */
[----:B------:R-:W-:Y:S01]  /*8610*/  ISETP.NE.U32.AND P2, PT, RZ, UR58, PT ;  /* 0x0000003aff007c0c */ /* 0x000fe2000bf45070 */
[----:B------:R-:W1:Y:S03]  /*8620*/  LDCU.64 UR4, c[0x0][0x358] ;  /* 0x00006b00ff0477ac */ /* 0x000e660008000a00 */
[----:B------:R-:W-:Y:S11]  /*8630*/  ISETP.NE.AND.EX P2, PT, RZ, UR59, PT, P2 ;  /* 0x0000003bff007c0c */ /* 0x000ff6000bf45320 */
[----:B------:R-:W-:Y:S02]  /*8640*/  @!UPT UIADD3 URZ, UPT, UPT, URZ, URZ, URZ ;  /* 0x000000fffffff290 */ /* 0x000fe4000fffe0ff */
[----:B------:R-:W3:Y:S01]  /*8650*/  @P2 LDC.64 R4, c[0x0][0x8a8] ;  /* 0x00022a00ff042b82 */ /* 0x000ee20000000a00 */
[----:B------:R-:W-:Y:S04]  /*8660*/  @P2 IMAD R3, R17, UR60, RZ ;  /* 0x0000003c11032c24 */ /* 0x000fe8000f8e02ff */
[----:B---3--:R-:W-:Y:S05]  /*8670*/  @P2 IMAD.WIDE R4, R3, 0x4, R4 ;  /* 0x0000000403042825 */ /* 0x008fea00078e0204 */
[----:B-1---5:R1:W5:Y:S02]  /*8680*/  @P2 LDG.E R24, desc[UR4][R4.64] ;  /* 0x0000000404182981 */ /* 0x022364000c1e1900 */
[----:B-1----:R-:W3:Y:S02]  /*8690*/  @!P2 LDC R24, c[0x0][0x8a0] ;  /* 0x00022800ff18ab82 */ /* 0x002ee40000000800 */
.L_x_79:
[----:B--2--5:R-:W-:Y:S01]  /*86a0*/  FSETP.NEU.AND P3, PT, R27, RZ, PT ;  /* 0x000000ff1b00720b */ /* 0x024fe20003f6d000 */
[----:B------:R-:W-:Y:S01]  /*86b0*/  UISETP.NE.AND UP0, UPT, UR52, 0x1, UPT ;  /* 0x000000013400788c */ /* 0x000fe2000bf05270 */
[----:B------:R-:W-:Y:S01]  /*86c0*/  SEL R5, RZ, 0xffffffff, P1 ;  /* 0xffffffffff057807 */ /* 0x000fe20000800000 */
[----:B------:R-:W-:Y:S01]  /*86d0*/  BSSY B1, `(.L_x_80) ;  /* 0x000005e000017945 */ /* 0x000fe20003800000 */
[----:B------:R-:W-:Y:S01]  /*86e0*/  @P6 LOP3.LUT P1, RZ, R63, 0xff, RZ, 0xc0, !PT ;  /* 0x000000ff3fff6812 */ /* 0x000fe2000782c0ff */
[----:B------:R-:W-:Y:S01]  /*86f0*/  IMAD.MOV.U32 R85, RZ, RZ, 0x1 ;  /* 0x00000001ff557424 */ /* 0x000fe200078e00ff */
[----:B------:R-:W-:Y:S01]  /*8700*/  @P6 SEL R4, RZ, 0xffffffff, P3 ;  /* 0xffffffffff046807 */ /* 0x000fe20001800000 */
[----:B------:R-:W-:Y:S01]  /*8710*/  IMAD.IADD R25, R23, 0x1, R2 ;  /* 0x0000000117197824 */ /* 0x000fe200078e0202 */
[----:B------:R-:W-:Y:S02]  /*8720*/  R2UR UR10, R32 ;  /* 0x00000000200a72ca */ /* 0x000fe400000e0000 */
[----:B------:R-:W-:Y:S02]  /*8730*/  CS2R R38, SRZ ;  /* 0x0000000000267805 */ /* 0x000fe4000001ff00 */
[----:B------:R-:W-:Y:S02]  /*8740*/  @P0 SEL R4, R5, R4, !P1 ;  /* 0x0000000405040207 */ /* 0x000fe40004800000 */
[----:B------:R-:W-:Y:S02]  /*8750*/  CS2R R36, SRZ ;  /* 0x0000000000247805 */ /* 0x000fe4000001ff00 */
[----:B------:R-:W-:Y:S02]  /*8760*/  R2UR UR5, R65 ;  /* 0x00000000410572ca */ /* 0x000fe400000e0000 */
[----:B------:R-:W-:Y:S02]  /*8770*/  CS2R R42, SRZ ;  /* 0x00000000002a7805 */ /* 0x000fe4000001ff00 */
[----:B------:R-:W-:Y:S02]  /*8780*/  @P6 LOP3.LUT R4, R4, 0x1, RZ, 0xc0, !PT ;  /* 0x0000000104046812 */ /* 0x000fe400078ec0ff */
[----:B------:R-:W-:Y:S02]  /*8790*/  CS2R R40, SRZ ;  /* 0x0000000000287805 */ /* 0x000fe4000001ff00 */
[----:B------:R-:W-:Y:S02]  /*87a0*/  LOP3.LUT R35, R60, 0x1, RZ, 0x3c, !PT ;  /* 0x000000013c237812 */ /* 0x000fe400078e3cff */
[----:B------:R-:W-:Y:S02]  /*87b0*/  CS2R R46, SRZ ;  /* 0x00000000002e7805 */ /* 0x000fe4000001ff00 */
[----:B------:R-:W-:Y:S02]  /*87c0*/  ISETP.NE.U32.OR P5, PT, R4, 0x1, !P6 ;  /* 0x000000010400780c */ /* 0x000fe400077a5470 */
[----:B------:R-:W-:Y:S02]  /*87d0*/  CS2R R44, SRZ ;  /* 0x00000000002c7805 */ /* 0x000fe4000001ff00 */
[----:B------:R-:W-:Y:S01]  /*87e0*/  SHF.L.U32 R0, R59, 0x1f, RZ ;  /* 0x0000001f3b007819 */ /* 0x000fe200000006ff */
[----:B------:R-:W-:Y:S01]  /*87f0*/  IMAD.U32 R4, RZ, RZ, UR10 ;  /* 0x0000000aff047e24 */ /* 0x000fe2000f8e00ff */
[----:B------:R-:W-:Y:S01]  /*8800*/  R2UR UR4, R34 ;  /* 0x00000000220472ca */ /* 0x000fe200000e0000 */
[----:B------:R-:W-:Y:S01]  /*8810*/  IMAD.U32 R84, RZ, RZ, UR10 ;  /* 0x0000000aff547e24 */ /* 0x000fe2000f8e00ff */
[----:B------:R-:W-:Y:S02]  /*8820*/  P2R R80, PR, RZ, 0x20 ;  /* 0x00000020ff507803 */ /* 0x000fe40000000000 */
[----:B------:R-:W-:Y:S02]  /*8830*/  CS2R R50, SRZ ;  /* 0x0000000000327805 */ /* 0x000fe4000001ff00 */
[----:B------:R-:W-:Y:S02]  /*8840*/  LEA R3, R4, UR5, 0x3 ;  /* 0x0000000504037c11 */ /* 0x000fe4000f8e18ff */
[----:B------:R-:W-:Y:S02]  /*8850*/  CS2R R48, SRZ ;  /* 0x0000000000307805 */ /* 0x000fe4000001ff00 */
[----:B------:R-:W-:Y:S02]  /*8860*/  LEA R83, R22, UR5, 0x3 ;  /* 0x0000000516537c11 */ /* 0x000fe4000f8e18ff */
[----:B------:R-:W-:Y:S02]  /*8870*/  SEL R4, RZ, 0xffffffff, P3 ;  /* 0xffffffffff047807 */ /* 0x000fe40001800000 */
[----:B------:R-:W-:Y:S02]  /*8880*/  @P5 SHF.L.U32 R10, R35, 0x1f, RZ ;  /* 0x0000001f230a5819 */ /* 0x000fe400000006ff */
[----:B------:R-:W-:Y:S01]  /*8890*/  LOP3.LUT P3, R78, R63, 0xff, RZ, 0xc0, !PT ;  /* 0x000000ff3f4e7812 */ /* 0x000fe2000786c0ff */
[----:B------:R-:W-:Y:S01]  /*88a0*/  USHF.L.U32 UR6, UR4, 0x6, URZ ;  /* 0x0000000604067899 */ /* 0x000fe200080006ff */
[----:B------:R-:W1:Y:S02]  /*88b0*/  @P5 SYNCS.PHASECHK.TRANS64.TRYWAIT P1, [R3+URZ+0x60], R10 ;  /* 0x0000600a030055a7 */ /* 0x000e6400080211ff */
[----:B------:R-:W-:Y:S01]  /*88c0*/  @P4 SEL R4, R5, R4, !P3 ;  /* 0x0000000405044207 */ /* 0x000fe20005800000 */
[----:B------:R-:W-:Y:S02]  /*88d0*/  UIMAD.WIDE.U32 UR4, UR6, UR53, URZ ;  /* 0x00000035060472a5 */ /* 0x000fe4000f8e00ff */
[----:B------:R-:W-:Y:S01]  /*88e0*/  IMAD.U32 R77, RZ, RZ, UR6 ;  /* 0x00000006ff4d7e24 */ /* 0x000fe2000f8e00ff */
[----:B------:R-:W-:Y:S01]  /*88f0*/  LOP3.LUT R4, R4, 0x1, RZ, 0xc0, !PT ;  /* 0x0000000104047812 */ /* 0x000fe200078ec0ff */
[----:B------:R-:W-:Y:S04]  /*8900*/  USHF.R.U32.HI UR5, URZ, UR54, UR5 ;  /* 0x00000036ff057299 */ /* 0x000fe80008011605 */
[----:B------:R-:W-:Y:S02]  /*8910*/  USEL UR5, UR6, UR5, !UP0 ;  /* 0x0000000506057287 */ /* 0x000fe4000c000000 */
[----:B------:R-:W-:Y:S02]  /*8920*/  UISETP.NE.AND UP0, UPT, UR55, 0x1, UPT ;  /* 0x000000013700788c */ /* 0x000fe4000bf05270 */
[----:B------:R-:W-:Y:S01]  /*8930*/  UIMAD.WIDE.U32 UR8, UR5, UR62, URZ ;  /* 0x0000003e050872a5 */ /* 0x000fe2000f8e00ff */
[----:B------:R2:W4:Y:S01]  /*8940*/  SYNCS.PHASECHK.TRANS64.TRYWAIT P0, [R83+URZ+0xb0], R0 ;  /* 0x0000b000530075a7 */ /* 0x00052200080011ff */
[----:B------:R-:W-:Y:S02]  /*8950*/  IMAD.U32 R76, RZ, RZ, UR5 ;  /* 0x00000005ff4c7e24 */ /* 0x000fe4000f8e00ff */
[----:B------:R-:W-:Y:S01]  /*8960*/  PLOP3.LUT P2, PT, PT, PT, UP0, 0x80, 0x8 ;  /* 0x000000000008781c */ /* 0x000fe20003f4f008 */
[----:B------:R-:W-:Y:S02]  /*8970*/  IMAD R8, RZ, RZ, -UR5 ;  /* 0x80000005ff087e24 */ /* 0x000fe4000f8e02ff */
[----:B------:R-:W-:Y:S01]  /*8980*/  UMOV UR7, UR9 ;  /* 0x0000000900077c82 */ /* 0x000fe20008000000 */
[----:B------:R-:W-:Y:S01]  /*8990*/  IMAD.U32 R75, RZ, RZ, UR5 ;  /* 0x00000005ff4b7e24 */ /* 0x000fe2000f8e00ff */
[----:B------:R-:W-:Y:S01]  /*89a0*/  USHF.R.U32.HI UR4, URZ, UR63, UR7 ;  /* 0x0000003fff047299 */ /* 0x000fe20008011607 */
[----:B------:R-:W-:Y:S05]  /*89b0*/  IMAD R77, R8, UR52, R77 ;  /* 0x00000034084d7c24 */ /* 0x000fea000f8e024d */
[----:B------:R-:W-:Y:S02]  /*89c0*/  SEL R76, R76, UR4, !P2 ;  /* 0x000000044c4c7c07 */ /* 0x000fe4000d000000 */
[----:B------:R-:W-:Y:S03]  /*89d0*/  ISETP.NE.U32.AND P2, PT, R4, 0x1, PT ;  /* 0x000000010400780c */ /* 0x000fe60003f45070 */
[----:B------:R-:W-:Y:S01]  /*89e0*/  IMAD.MOV R6, RZ, RZ, -R76 ;  /* 0x000000ffff067224 */ /* 0x000fe200078e0a4c */
[----:B------:R-:W-:Y:S03]  /*89f0*/  P2R R86, PR, RZ, 0x4 ;  /* 0x00000004ff567803 */ /* 0x000fe60000000000 */
[----:B------:R-:W-:Y:S01]  /*8a00*/  IMAD R75, R6, UR55, R75 ;  /* 0x00000037064b7c24 */ /* 0x000fe2000f8e024b */
[----:B-1----:R-:W-:Y:S01]  /*8a10*/  @P5 SEL R85, RZ, 0x1, !P1 ;  /* 0x00000001ff555807 */ /* 0x002fe20004800000 */
[----:B--2---:R-:W-:Y:S06]  /*8a20*/  @!P5 BRA `(.L_x_81) ;  /* 0x0000000000a0d947 */ /* 0x004fec0003800000 */
[----:B------:R-:W-:Y:S01]  /*8a30*/  IMAD.MOV.U32 R47, RZ, RZ, RZ ;  /* 0x000000ffff2f7224 */ /* 0x000fe200078e00ff */
[----:B------:R-:W-:Y:S01]  /*8a40*/  R2UR UR4, R32 ;  /* 0x00000000200472ca */ /* 0x000fe200000e0000 */
[----:B------:R-:W-:Y:S01]  /*8a50*/  BSSY B0, `(.L_x_82) ;  /* 0x0000007000007945 */ /* 0x000fe20003800000 */
[----:B------:R-:W-:Y:S11]  /*8a60*/  ISETP.NE.AND P1, PT, R85, RZ, PT ;  /* 0x000000ff5500720c */ /* 0x000ff60003f25270 */
[----:B------:R-:W-:Y:S02]  /*8a70*/  IMAD.U32 R2, RZ, RZ, UR4 ;  /* 0x00000004ff027e24 */ /* 0x000fe4000f8e00ff */
[----:B------:R-:W-:Y:S05]  /*8a80*/  @P1 BRA `(.L_x_83) ;  /* 0x00000000000c1947 */ /* 0x000fea0003800000 */
[----:B------:R-:W-:Y:S04]  /*8a90*/  SHF.L.U32 R4, R35, 0x1f, RZ ;  /* 0x0000001f23047819 */ /* 0x000fe800000006ff */
[----:B------:R-:W1:Y:S02]  /*8aa0*/  SYNCS.PHASECHK.TRANS64.TRYWAIT P1, [R3+URZ+0x60], R4 ;  /* 0x00006004030075a7 */ /* 0x000e6400080211ff */
[----:B-1----:R-:W-:Y:S05]  /*8ab0*/  @!P1 BRA `(.L_x_84) ;  /* 0x0000002000b49947 */ /* 0x002fea0003800000 */
.L_x_83:
[----:B------:R-:W-:Y:S05]  /*8ac0*/  BSYNC B0 ;  /* 0x0000000000007941 */ /* 0x000fea0003800000 */
.L_x_82:
[----:B------:R-:W-:Y:S01]  /*8ad0*/  ISETP.NE.AND P1, PT, R86, RZ, PT ;  /* 0x000000ff5600720c */ /* 0x000fe20003f25270 */
[----:B------:R-:W-:Y:S01]  /*8ae0*/  IMAD.MOV.U32 R46, RZ, RZ, RZ ;  /* 0x000000ffff2e7224 */ /* 0x000fe200078e00ff */
[----:B------:R-:W-:Y:S02]  /*8af0*/  R2UR UR4, R65 ;  /* 0x00000000410472ca */ /* 0x000fe400000e0000 */
[----:B------:R-:W-:Y:S02]  /*8b00*/  CS2R R44, SRZ ;  /* 0x00000000002c7805 */ /* 0x000fe4000001ff00 */
[----:B------:R-:W-:Y:S02]  /*8b10*/  CS2R R50, SRZ ;  /* 0x0000000000327805 */ /* 0x000fe4000001ff00 */
[----:B------:R-:W-:Y:S02]  /*8b20*/  CS2R R48, SRZ ;  /* 0x0000000000307805 */ /* 0x000fe4000001ff00 */
[----:B------:R-:W-:Y:S02]  /*8b30*/  CS2R R42, SRZ ;  /* 0x00000000002a7805 */ /* 0x000fe4000001ff00 */
[----:B------:R-:W-:Y:S02]  /*8b40*/  CS2R R40, SRZ ;  /* 0x0000000000287805 */ /* 0x000fe4000001ff00 */
[----:B------:R-:W-:Y:S02]  /*8b50*/  CS2R R38, SRZ ;  /* 0x0000000000267805 */ /* 0x000fe4000001ff00 */
[----:B------:R-:W-:Y:S01]  /*8b60*/  CS2R R36, SRZ ;  /* 0x0000000000247805 */ /* 0x000fe2000001ff00 */
[----:B------:R-:W-:Y:S05]  /*8b70*/  @P1 IMAD R5, R2, 0x800, R61 ;  /* 0x0000080002051824 */ /* 0x000fea00078e023d */
[----:B------:R-:W-:Y:S01]  /*8b80*/  @P1 LEA R5, R5, UR4, 0x2 ;  /* 0x0000000405051c11 */ /* 0x000fe2000f8e10ff */
[----:B------:R-:W-:Y:S05]  /*8b90*/  @P1 WARPSYNC.ALL ;  /* 0x0000000000001948 */ /* 0x000fea0003800000 */
[----:B------:R2:W2:Y:S01]  /*8ba0*/  @P1 LDSM.16.M88.4 R48, [R5+0x400] ;  /* 0x000400000530183b */ /* 0x0004a20000000200 */
[----:B------:R-:W-:Y:S01]  /*8bb0*/  @P1 VIADD R2, R5, 0x400 ;  /* 0x0000040005021836 */ /* 0x000fe20000000000 */
[----:B------:R-:W-:Y:S01]  /*8bc0*/  R2UR UR4, R32 ;  /* 0x00000000200472ca */ /* 0x000fe200000e0000 */
[C-C-:B-1----:R-:W-:Y:S02]  /*8bd0*/  @P1 IMAD R3, R72.reuse, 0x4, R5.reuse ;  /* 0x0000000448031824 */ /* 0x142fe400078e0205 */
[C---:B------:R-:W-:Y:S02]  /*8be0*/  @P1 IMAD R7, R71.reuse, 0x4, R2 ;  /* 0x0000000447071824 */ /* 0x040fe400078e0202 */
[----:B------:R-:W-:Y:S01]  /*8bf0*/  @P1 IMAD R2, R71, 0x4, R5 ;  /* 0x0000000447021824 */ /* 0x000fe200078e0205 */
[----:B------:R1:W1:Y:S01]  /*8c00*/  @P1 LDSM.16.M88.4 R44, [R3+0x400] ;  /* 0x00040000032c183b */ /* 0x0002620000000200 */
[----:B------:R-:W-:Y:S04]  /*8c10*/  @P1 IMAD R4, R72, 0x4, R7 ;  /* 0x0000000448041824 */ /* 0x000fe800078e0207 */
[----:B------:R1:W1:Y:S02]  /*8c20*/  @P1 LDSM.16.M88.4 R40, [R2+0x400] ;  /* 0x000400000228183b */ /* 0x0002640000000200 */
[----:B------:R-:W-:Y:S03]  /*8c30*/  UIADD3 UR4, UPT, UPT, UR4, 0x1, URZ ;  /* 0x0000000104047890 */ /* 0x000fe6000fffe0ff */
[----:B------:R1:W1:Y:S01]  /*8c40*/  @P1 LDSM.16.M88.4 R36, [R4] ;  /* 0x000000000424183b */ /* 0x0002620000000200 */
[----:B------:R-:W-:Y:S04]  /*8c50*/  UISETP.NE.AND UP0, UPT, UR4, 0x3, UPT ;  /* 0x000000030400788c */ /* 0x000fe8000bf05270 */
[----:B------:R-:W-:Y:S02]  /*8c60*/  USEL UR4, UR4, URZ, UP0 ;  /* 0x000000ff04047287 */ /* 0x000fe40008000000 */
[----:B------:R-:W-:Y:S04]  /*8c70*/  PLOP3.LUT P1, PT, PT, PT, UP0, 0x80, 0x8 ;  /* 0x000000000008781c */ /* 0x000fe80003f2f008 */
[----:B------:R-:W-:Y:S01]  /*8c80*/  SEL R6, RZ, 0x1, P1 ;  /* 0x00000001ff067807 */ /* 0x000fe20000800000 */
[----:B------:R-:W-:Y:S03]  /*8c90*/  IMAD.U32 R84, RZ, RZ, UR4 ;  /* 0x00000004ff547e24 */ /* 0x000fe6000f8e00ff */
[----:B------:R-:W-:Y:S02]  /*8ca0*/  LOP3.LUT R35, R35, R6, RZ, 0x3c, !PT ;  /* 0x0000000623237212 */ /* 0x000fe400078e3cff */
.L_x_81:
[----:B------:R-:W-:Y:S05]  /*8cb0*/  BSYNC B1 ;  /* 0x0000000000017941 */ /* 0x000fea0003800000 */
.L_x_80:
[----:B-1----:R-:W-:Y:S04]  /*8cc0*/  SHF.R.U32.HI R3, RZ, 0x15, R25 ;  /* 0x00000015ff037819 */ /* 0x002fe80000011619 */
[----:B------:R-:W-:Y:S01]  /*8cd0*/  LOP3.LUT P1, RZ, R3, 0x3, R64, 0x48, !PT ;  /* 0x0000000303ff7812 */ /* 0x000fe20007824840 */
[----:B------:R-:W-:Y:S01]  /*8ce0*/  @!UPT UIADD3 URZ, UPT, UPT, URZ, URZ, URZ ;  /* 0x000000fffffff290 */ /* 0x000fe2000fffe0ff */
[----:B----4-:R-:W-:Y:S11]  /*8cf0*/  @P0 BRA `(.L_x_85) ;  /* 0x0000000000080947 */ /* 0x010ff60003800000 */
[----:B------:R-:W1:Y:S02]  /*8d00*/  SYNCS.PHASECHK.TRANS64.TRYWAIT P0, [R83+URZ+0xb0], R0 ;  /* 0x0000b000530075a7 */ /* 0x000e6400080011ff */
[----:B-1----:R-:W-:Y:S05]  /*8d10*/  @!P0 BRA `(.L_x_86) ;  /* 0x0000002000308947 */ /* 0x002fea0003800000 */
.L_x_85:
[----:B------:R-:W-:Y:S05]  /*8d20*/  @!P1 BRA `(.L_x_87) ;  /* 0x0000000000409947 */ /* 0x000fea0003800000 */
[----:B------:R-:W2:Y:S01]  /*8d30*/  LDCU.64 UR8, c[0x4][0x70] ;  /* 0x01000e00ff0877ac */ /* 0x000ea20008000a00 */
[----:B------:R-:W-:Y:S01]  /*8d40*/  MOV R3, 0x0 ;  /* 0x0000000000037802 */ /* 0x000fe20000000f00 */
[----:B------:R-:W-:Y:S02]  /*8d50*/  HFMA2 R12, -RZ, RZ, 0, 5.9604644775390625e-08 ;  /* 0x00000001ff0c7431 */ /* 0x000fe400000001ff */
[----:B------:R-:W-:Y:S02]  /*8d60*/  IMAD.MOV.U32 R8, RZ, RZ, 0x192 ;  /* 0x00000192ff087424 */ /* 0x000fe400078e00ff */
[----:B------:R-:W-:Y:S01]  /*8d70*/  IMAD.MOV.U32 R13, RZ, RZ, RZ ;  /* 0x000000ffff0d7224 */ /* 0x000fe200078e00ff */
[----:B------:R-:W4:Y:S01]  /*8d80*/  LDCU.64 UR6, c[0x4][0x78] ;  /* 0x01000f00ff0677ac */ /* 0x000f220008000a00 */
[----:B------:R-:W1:Y:S01]  /*8d90*/  LDC.64 R2, c[0x4][R3] ;  /* 0x0100000003027b82 */ /* 0x000e620000000a00 */
[----:B------:R-:W5:Y:S01]  /*8da0*/  LDCU.64 UR4, c[0x4][0x10] ;  /* 0x01000200ff0477ac */ /* 0x000f620008000a00 */
[----:B--2---:R-:W-:Y:S01]  /*8db0*/  MOV R5, UR9 ;  /* 0x0000000900057c02 */ /* 0x004fe20008000f00 */
[----:B------:R-:W-:Y:S01]  /*8dc0*/  IMAD.U32 R4, RZ, RZ, UR8 ;  /* 0x00000008ff047e24 */ /* 0x000fe2000f8e00ff */
[----:B----4-:R-:W-:Y:S01]  /*8dd0*/  MOV R7, UR7 ;  /* 0x0000000700077c02 */ /* 0x010fe20008000f00 */
[----:B------:R-:W-:Y:S01]  /*8de0*/  IMAD.U32 R6, RZ, RZ, UR6 ;  /* 0x00000006ff067e24 */ /* 0x000fe2000f8e00ff */
[----:B-----5:R-:W-:Y:S01]  /*8df0*/  MOV R11, UR5 ;  /* 0x00000005000b7c02 */ /* 0x020fe20008000f00 */
[----:B------:R-:W-:Y:S02]  /*8e00*/  IMAD.U32 R10, RZ, RZ, UR4 ;  /* 0x00000004ff0a7e24 */ /* 0x000fe4000f8e00ff */
[----:B------:R-:W-:Y:S07]  /*8e10*/  LEPC R20, `(.L_x_87) ;  /* 0x000000001014794e */ /* 0x000fee0000000000 */
[----:B-1-3--:R-:W-:Y:S05]  /*8e20*/  CALL.ABS.NOINC R2 ;  /* 0x0000000002007343 */ /* 0x00afea0003c00000 */
.L_x_87:
[----:B--2---:R-:W-:Y:S01]  /*8e30*/  LOP3.LUT R20, R48, 0xffffe000, RZ, 0xc0, !PT ;  /* 0xffffe00030147812 */ /* 0x004fe200078ec0ff */
[----:B------:R-:W-:Y:S05]  /*8e40*/  WARPSYNC.ALL ;  /* 0x0000000000007948 */ /* 0x000fea0003800000 */
[----:B------:R-:W-:Y:S01]  /*8e50*/  R2UR UR4, R25 ;  /* 0x00000000190472ca */ /* 0x000fe200000e0000 */
[----:B------:R-:W-:Y:S01]  /*8e60*/  IMAD.SHL.U32 R81, R71, 0x4, RZ ;  /* 0x0000000447517824 */ /* 0x000fe200078e00ff */
[----:B------:R-:W-:Y:S01]  /*8e70*/  R2UR UR6, R32 ;  /* 0x00000000200672ca */ /* 0x000fe200000e0000 */
[----:B------:R-:W-:Y:S01]  /*8e80*/  BSSY.RECONVERGENT B0, `(.L_x_88) ;  /* 0x0000062000007945 */ /* 0x000fe20003800200 */
[----:B------:R-:W-:Y:S02]  /*8e90*/  LOP3.LUT R21, R49, 0xffffe000, RZ, 0xc0, !PT ;  /* 0xffffe00031157812 */ /* 0x000fe400078ec0ff */
[----:B------:R-:W-:Y:S02]  /*8ea0*/  LOP3.LUT R26, R50, 0xffffe000, RZ, 0xc0, !PT ;  /* 0xffffe000321a7812 */ /* 0x000fe400078ec0ff */
[----:B------:R-:W-:Y:S02]  /*8eb0*/  R2UR UR5, R65 ;  /* 0x00000000410572ca */ /* 0x000fe400000e0000 */
[----:B------:R-:W-:Y:S02]  /*8ec0*/  LOP3.LUT R33, R46, 0xffffe000, RZ, 0xc0, !PT ;  /* 0xffffe0002e217812 */ /* 0x000fe400078ec0ff */
[----:B------:R-:W-:Y:S01]  /*8ed0*/  ISETP.NE.AND P0, PT, R62, RZ, PT ;  /* 0x000000ff3e00720c */ /* 0x000fe20003f05270 */
[----:B------:R-:W1:Y:S02]  /*8ee0*/  LDTM.16dp128bit.x8 R4, tmem[UR4] ;  /* 0x00000004000479ee */ /* 0x000e640008180000 */
[----:B------:R-:W-:Y:S04]  /*8ef0*/  IMAD.U32 R82, RZ, RZ, UR6 ;  /* 0x00000006ff527e24 */ /* 0x000fe8000f8e00ff */
[----:B------:R-:W-:Y:S05]  /*8f00*/  IMAD R82, R82, 0x800, R61 ;  /* 0x0000080052527824 */ /* 0x000fea00078e023d */
[----:B------:R-:W-:Y:S01]  /*8f10*/  LEA R87, R82, UR5, 0x2 ;  /* 0x0000000552577c11 */ /* 0x000fe2000f8e10ff */
[----:B------:R-:W-:Y:S03]  /*8f20*/  IMAD.SHL.U32 R82, R72, 0x4, RZ ;  /* 0x0000000448527824 */ /* 0x000fe600078e00ff */
[--C-:B------:R-:W-:Y:S02]  /*8f30*/  IADD3 R89, PT, PT, R81, 0x400, R87.reuse ;  /* 0x0000040051597810 */ /* 0x100fe40007ffe057 */
[C---:B------:R-:W-:Y:S03]  /*8f40*/  IADD3 R90, PT, PT, R82.reuse, 0x400, R87 ;  /* 0x00000400525a7810 */ /* 0x040fe60007ffe057 */
[----:B------:R-:W-:Y:S02]  /*8f50*/  IMAD.IADD R88, R82, 0x1, R89 ;  /* 0x0000000152587824 */ /* 0x000fe400078e0259 */
[C---:B-1-3--:R-:W-:Y:S01]  /*8f60*/  FMUL R0, R24.reuse, R4 ;  /* 0x0000000418007220 */ /* 0x04afe20000400000 */
[C---:B------:R-:W-:Y:S01]  /*8f70*/  FMUL R2, R24.reuse, R5 ;  /* 0x0000000518027220 */ /* 0x040fe20000400000 */
[C---:B------:R-:W-:Y:S01]  /*8f80*/  FMUL R3, R24.reuse, R6 ;  /* 0x0000000618037220 */ /* 0x040fe20000400000 */
[----:B------:R-:W-:Y:S01]  /*8f90*/  FMUL R7, R24, R7 ;  /* 0x0000000718077220 */ /* 0x000fe20000400000 */
[----:B------:R-:W-:Y:S01]  /*8fa0*/  FFMA R28, R27, R20, R0 ;  /* 0x000000141b1c7223 */ /* 0x000fe20000000000 */
[----:B------:R-:W-:Y:S01]  /*8fb0*/  LOP3.LUT R20, R51, 0xffffe000, RZ, 0xc0, !PT ;  /* 0xffffe00033147812 */ /* 0x000fe200078ec0ff */
[C---:B------:R-:W-:Y:S01]  /*8fc0*/  FFMA R29, R27.reuse, R21, R2 ;  /* 0x000000151b1d7223 */ /* 0x040fe20000000002 */
[----:B------:R-:W-:Y:S01]  /*8fd0*/  LOP3.LUT R21, R44, 0xffffe000, RZ, 0xc0, !PT ;  /* 0xffffe0002c157812 */ /* 0x000fe200078ec0ff */
[----:B------:R-:W-:Y:S01]  /*8fe0*/  FFMA R30, R27, R26, R3 ;  /* 0x0000001a1b1e7223 */ /* 0x000fe20000000003 */
[----:B------:R-:W-:Y:S01]  /*8ff0*/  LOP3.LUT R26, R45, 0xffffe000, RZ, 0xc0, !PT ;  /* 0xffffe0002d1a7812 */ /* 0x000fe200078ec0ff */
[C---:B------:R-:W-:Y:S01]  /*9000*/  FMUL R4, R24.reuse, R8 ;  /* 0x0000000818047220 */ /* 0x040fe20000400000 */
[----:B------:R-:W-:Y:S01]  /*9010*/  F2FP.TF32.F32.PACK_B R28, R28 ;  /* 0x0000001cff1c723e */ /* 0x000fe200024050ff */
[----:B------:R-:W-:Y:S01]  /*9020*/  FFMA R31, R27, R20, R7 ;  /* 0x000000141b1f7223 */ /* 0x000fe20000000007 */
[----:B------:R-:W-:Y:S01]  /*9030*/  LOP3.LUT R20, R47, 0xffffe000, RZ, 0xc0, !PT ;  /* 0xffffe0002f147812 */ /* 0x000fe200078ec0ff */
[C---:B------:R-:W-:Y:S01]  /*9040*/  FMUL R5, R24.reuse, R9 ;  /* 0x0000000918057220 */ /* 0x040fe20000400000 */
[----:B------:R-:W-:Y:S01]  /*9050*/  F2FP.TF32.F32.PACK_B R29, R29 ;  /* 0x0000001dff1d723e */ /* 0x000fe200024050ff */
[C---:B------:R-:W-:Y:S01]  /*9060*/  FMUL R6, R24.reuse, R10 ;  /* 0x0000000a18067220 */ /* 0x040fe20000400000 */
[----:B------:R-:W-:Y:S01]  /*9070*/  F2FP.TF32.F32.PACK_B R30, R30 ;  /* 0x0000001eff1e723e */ /* 0x000fe200024050ff */
[----:B------:R-:W-:Y:S01]  /*9080*/  FMUL R11, R24, R11 ;  /* 0x0000000b180b7220 */ /* 0x000fe20000400000 */
[----:B------:R-:W-:Y:S01]  /*9090*/  F2FP.TF32.F32.PACK_B R31, R31 ;  /* 0x0000001fff1f723e */ /* 0x000fe200024050ff */
[C---:B------:R-:W-:Y:S01]  /*90a0*/  FFMA R4, R27.reuse, R21, R4 ;  /* 0x000000151b047223 */ /* 0x040fe20000000004 */
[----:B------:R-:W-:Y:S01]  /*90b0*/  LOP3.LUT R21, R40, 0xffffe000, RZ, 0xc0, !PT ;  /* 0xffffe00028157812 */ /* 0x000fe200078ec0ff */
[----:B------:R-:W-:Y:S01]  /*90c0*/  FFMA R5, R27, R26, R5 ;  /* 0x0000001a1b057223 */ /* 0x000fe20000000005 */
[----:B------:R-:W-:Y:S01]  /*90d0*/  LOP3.LUT R26, R43, 0xffffe000, RZ, 0xc0, !PT ;  /* 0xffffe0002b1a7812 */ /* 0x000fe200078ec0ff */
[C---:B------:R-:W-:Y:S01]  /*90e0*/  FFMA R6, R27.reuse, R33, R6 ;  /* 0x000000211b067223 */ /* 0x040fe20000000006 */
[----:B------:R-:W-:Y:S01]  /*90f0*/  LOP3.LUT R33, R42, 0xffffe000, RZ, 0xc0, !PT ;  /* 0xffffe0002a217812 */ /* 0x000fe200078ec0ff */
[C---:B------:R-:W-:Y:S01]  /*9100*/  FMUL R8, R24.reuse, R12 ;  /* 0x0000000c18087220 */ /* 0x040fe20000400000 */
[----:B------:R-:W-:Y:S01]  /*9110*/  F2FP.TF32.F32.PACK_B R4, R4 ;  /* 0x00000004ff04723e */ /* 0x000fe200024050ff */
[----:B------:R-:W-:Y:S01]  /*9120*/  FFMA R7, R27, R20, R11 ;  /* 0x000000141b077223 */ /* 0x000fe2000000000b */
[----:B------:R-:W-:Y:S01]  /*9130*/  LOP3.LUT R20, R41, 0xffffe000, RZ, 0xc0, !PT ;  /* 0xffffe00029147812 */ /* 0x000fe200078ec0ff */
[----:B------:R-:W-:Y:S01]  /*9140*/  FMUL R9, R24, R13 ;  /* 0x0000000d18097220 */ /* 0x000fe20000400000 */
[----:B------:R-:W-:Y:S01]  /*9150*/  F2FP.TF32.F32.PACK_B R5, R5 ;  /* 0x00000005ff05723e */ /* 0x000fe200024050ff */
[----:B------:R1:W-:Y:S01]  /*9160*/  STSM.16.M88.4 [R87+0x400], R28 ;  /* 0x0004001c57007844 */ /* 0x0003e20000000200 */
[----:B------:R-:W-:Y:S01]  /*9170*/  F2FP.TF32.F32.PACK_B R6, R6 ;  /* 0x00000006ff06723e */ /* 0x000fe200024050ff */
[C---:B------:R-:W-:Y:S01]  /*9180*/  FFMA R8, R27.reuse, R21, R8 ;  /* 0x000000151b087223 */ /* 0x040fe20000000008 */
[----:B------:R-:W-:Y:S01]  /*9190*/  LOP3.LUT R21, R36, 0xffffe000, RZ, 0xc0, !PT ;  /* 0xffffe00024157812 */ /* 0x000fe200078ec0ff */
[C---:B------:R-:W-:Y:S01]  /*91a0*/  FMUL R10, R24.reuse, R14 ;  /* 0x0000000e180a7220 */ /* 0x040fe20000400000 */
[C---:B------:R-:W-:Y:S01]  /*91b0*/  FMUL R15, R24.reuse, R15 ;  /* 0x0000000f180f7220 */ /* 0x040fe20000400000 */
[C---:B------:R-:W-:Y:S01]  /*91c0*/  FMUL R12, R24.reuse, R16 ;  /* 0x00000010180c7220 */ /* 0x040fe20000400000 */
[C---:B------:R-:W-:Y:S01]  /*91d0*/  FFMA R9, R27.reuse, R20, R9 ;  /* 0x000000141b097223 */ /* 0x040fe20000000009 */
[C---:B------:R-:W-:Y:S01]  /*91e0*/  FFMA R10, R27.reuse, R33, R10 ;  /* 0x000000211b0a7223 */ /* 0x040fe2000000000a */
[C---:B------:R-:W-:Y:S01]  /*91f0*/  FFMA R11, R27.reuse, R26, R15 ;  /* 0x0000001a1b0b7223 */ /* 0x040fe2000000000f */
[----:B------:R-:W-:Y:S01]  /*9200*/  FFMA R12, R27, R21, R12 ;  /* 0x000000151b0c7223 */ /* 0x000fe2000000000c */
[----:B------:R-:W-:Y:S01]  /*9210*/  LOP3.LUT R20, R37, 0xffffe000, RZ, 0xc0, !PT ;  /* 0xffffe00025147812 */ /* 0x000fe200078ec0ff */
[----:B------:R-:W-:Y:S01]  /*9220*/  FMUL R13, R24, R17 ;  /* 0x00000011180d7220 */ /* 0x000fe20000400000 */
[----:B------:R-:W-:Y:S01]  /*9230*/  LOP3.LUT R21, R38, 0xffffe000, RZ, 0xc0, !PT ;  /* 0xffffe00026157812 */ /* 0x000fe200078ec0ff */
[C---:B------:R-:W-:Y:S01]  /*9240*/  FMUL R14, R24.reuse, R18 ;  /* 0x00000012180e7220 */ /* 0x040fe20000400000 */
[----:B------:R-:W-:Y:S01]  /*9250*/  LOP3.LUT R26, R39, 0xffffe000, RZ, 0xc0, !PT ;  /* 0xffffe000271a7812 */ /* 0x000fe200078ec0ff */
[----:B------:R-:W-:Y:S01]  /*9260*/  FMUL R19, R24, R19 ;  /* 0x0000001318137220 */ /* 0x000fe20000400000 */
[----:B------:R-:W-:Y:S01]  /*9270*/  F2FP.TF32.F32.PACK_B R7, R7 ;  /* 0x00000007ff07723e */ /* 0x000fe200024050ff */
[C---:B------:R-:W-:Y:S01]  /*9280*/  FFMA R13, R27.reuse, R20, R13 ;  /* 0x000000141b0d7223 */ /* 0x040fe2000000000d */
[C---:B------:R-:W-:Y:S01]  /*9290*/  FFMA R14, R27.reuse, R21, R14 ;  /* 0x000000151b0e7223 */ /* 0x040fe2000000000e */
[----:B------:R-:W-:Y:S01]  /*92a0*/  FFMA R15, R27, R26, R19 ;  /* 0x0000001a1b0f7223 */ /* 0x000fe20000000013 */
[----:B------:R-:W-:Y:S01]  /*92b0*/  F2FP.TF32.F32.PACK_B R8, R8 ;  /* 0x00000008ff08723e */ /* 0x000fe200024050ff */
[----:B------:R1:W-:Y:S01]  /*92c0*/  STSM.16.M88.4 [R90], R4 ;  /* 0x000000045a007844 */ /* 0x0003e20000000200 */
[----:B------:R-:W-:Y:S02]  /*92d0*/  F2FP.TF32.F32.PACK_B R9, R9 ;  /* 0x00000009ff09723e */ /* 0x000fe400024050ff */
[----:B------:R-:W-:Y:S02]  /*92e0*/  F2FP.TF32.F32.PACK_B R10, R10 ;  /* 0x0000000aff0a723e */ /* 0x000fe400024050ff */
[----:B------:R-:W-:Y:S02]  /*92f0*/  F2FP.TF32.F32.PACK_B R11, R11 ;  /* 0x0000000bff0b723e */ /* 0x000fe400024050ff */
[----:B------:R-:W-:Y:S02]  /*9300*/  F2FP.TF32.F32.PACK_B R12, R12 ;  /* 0x0000000cff0c723e */ /* 0x000fe400024050ff */
[----:B------:R-:W-:Y:S01]  /*9310*/  F2FP.TF32.F32.PACK_B R13, R13 ;  /* 0x0000000dff0d723e */ /* 0x000fe200024050ff */
[----:B------:R1:W-:Y:S01]  /*9320*/  STSM.16.M88.4 [R89], R8 ;  /* 0x0000000859007844 */ /* 0x0003e20000000200 */
[----:B------:R-:W-:Y:S02]  /*9330*/  F2FP.TF32.F32.PACK_B R14, R14 ;  /* 0x0000000eff0e723e */ /* 0x000fe400024050ff */
[----:B------:R-:W-:Y:S05]  /*9340*/  F2FP.TF32.F32.PACK_B R15, R15 ;  /* 0x0000000fff0f723e */ /* 0x000fea00024050ff */
[----:B------:R1:W-:Y:S01]  /*9350*/  STSM.16.M88.4 [R88], R12 ;  /* 0x0000000c58007844 */ /* 0x0003e20000000200 */
[----:B------:R-:W-:Y:S01]  /*9360*/  @!PT LDS RZ, [RZ] ;  /* 0x00000000fffff984 */ /* 0x000fe20000000800 */
[----:B------:R-:W-:Y:S01]  /*9370*/  @!PT LDS RZ, [RZ] ;  /* 0x00000000fffff984 */ /* 0x000fe20000000800 */
[----:B------:R-:W-:Y:S01]  /*9380*/  @!PT LDS RZ, [RZ] ;  /* 0x00000000fffff984 */ /* 0x000fe20000000800 */
[----:B------:R-:W-:Y:S01]  /*9390*/  @!PT LDS RZ, [RZ] ;  /* 0x00000000fffff984 */ /* 0x000fe20000000800 */
[----:B------:R2:W-:Y:S07]  /*93a0*/  MEMBAR.ALL.CTA ;  /* 0x0000000000007992 */ /* 0x0005ee0000008000 */
[----:B--2---:R-:W2:Y:S02]  /*93b0*/  FENCE.VIEW.ASYNC.S ;  /* 0x00000000000073c6 */ /* 0x004ea40000000000 */
[----:B--2---:R-:W-:Y:S06]  /*93c0*/  BAR.SYNC.DEFER_BLOCKING 0x1, 0x80 ;  /* 0x0042000000007b1d */ /* 0x004fec0000010000 */
[----:B------:R-:W-:Y:S05]  /*93d0*/  @P0 BRA `(.L_x_89) ;  /* 0x0000000000300947 */ /* 0x000fea0003800000 */
[----:B------:R-:W2:Y:S01]  /*93e0*/  LDCU.64 UR8, c[0x0][0x348] ;  /* 0x00006900ff0877ac */ /* 0x000ea20008000a00 */
[----:B------:R-:W-:Y:S02]  /*93f0*/  R2UR UR5, R65 ;  /* 0x00000000410572ca */ /* 0x000fe400000e0000 */
[----:B------:R-:W-:Y:S02]  /*9400*/  R2UR UR4, R32 ;  /* 0x00000000200472ca */ /* 0x000fe400000e0000 */
[----:B------:R-:W-:Y:S02]  /*9410*/  R2UR UR42, R77 ;  /* 0x000000004d2a72ca */ /* 0x000fe400000e0000 */
[----:B------:R-:W-:Y:S02]  /*9420*/  R2UR UR43, R75 ;  /* 0x000000004b2b72ca */ /* 0x000fe400000e0000 */
[----:B------:R-:W-:Y:S07]  /*9430*/  R2UR UR44, R76 ;  /* 0x000000004c2c72ca */ /* 0x000fee00000e0000 */
[----:B------:R-:W-:Y:S02]  /*9440*/  ULEA UR4, UR4, UR5, 0xd ;  /* 0x0000000504047291 */ /* 0x000fe4000f8e68ff */
[----:B--2---:R-:W-:Y:S02]  /*9450*/  UIADD3 UR6, UP0, UPT, UR8, 0x680, URZ ;  /* 0x0000068008067890 */ /* 0x004fe4000ff1e0ff */
[----:B------:R-:W-:Y:S02]  /*9460*/  UIADD3 UR40, UPT, UPT, UR4, 0x400, URZ ;  /* 0x0000040004287890 */ /* 0x000fe4000fffe0ff */
[----:B------:R-:W-:Y:S09]  /*9470*/  UIADD3.X UR7, UPT, UPT, URZ, UR9, URZ, UP0, !UPT ;  /* 0x00000009ff077290 */ /* 0x000ff200087fe4ff */
[----:B------:R2:W-:Y:S02]  /*9480*/  UTMASTG.4D.IM2COL [UR40], [UR6] ;  /* 0x00000028060073b5 */ /* 0x0005e40008058000 */
[----:B--2---:R0:W-:Y:S02]  /*9490*/  UTMACMDFLUSH ;  /* 0x00000000000079b7 */ /* 0x0041e40000000000 */
.L_x_89:
[----:B------:R-:W-:Y:S05]  /*94a0*/  BSYNC.RECONVERGENT B0 ;  /* 0x0000000000007941 */ /* 0x000fea0003800200 */
.L_x_88:
[----:B------:R-:W-:Y:S01]  /*94b0*/  R2UR UR4, R32 ;  /* 0x00000000200472ca */ /* 0x000fe200000e0000 */
[----:B------:R-:W-:Y:S11]  /*94c0*/  BSSY.RECONVERGENT B0, `(.L_x_90) ;  /* 0x0000007000007945 */ /* 0x000ff60003800200 */
[----:B------:R-:W-:Y:S01]  /*94d0*/  @!UPT UIADD3 URZ, UPT, UPT, URZ, URZ, URZ ;  /* 0x000000fffffff290 */ /* 0x000fe2000fffe0ff */
[----:B------:R-:W-:Y:S04]  /*94e0*/  UIADD3 UR40, UPT, UPT, UR4, 0x1, URZ ;  /* 0x0000000104287890 */ /* 0x000fe8000fffe0ff */
[----:B------:R-:W-:Y:S04]  /*94f0*/  UISETP.NE.AND UP0, UPT, UR40, 0x3, UPT ;  /* 0x000000032800788c */ /* 0x000fe8000bf05270 */
[----:B------:R-:W-:Y:S01]  /*9500*/  USEL UR42, UR40, URZ, UP0 ;  /* 0x000000ff282a7287 */ /* 0x000fe20008000000 */
[----:B------:R-:W-:Y:S11]  /*9510*/  @P0 BRA `(.L_x_91) ;  /* 0x0000000000040947 */ /* 0x000ff60003800000 */
[----:B------:R-:W-:Y:S04]  /*9520*/  DEPBAR.LE SB0, 0x1 ;  /* 0x000080400000791a */ /* 0x000fe80000000000 */
.L_x_91:
[----:B------:R-:W-:Y:S05]  /*9530*/  BSYNC.RECONVERGENT B0 ;  /* 0x0000000000007941 */ /* 0x000fea0003800200 */
.L_x_90:
[----:B------:R-:W-:Y:S01]  /*9540*/  R2UR UR5, R74 ;  /* 0x000000004a0572ca */ /* 0x000fe200000e0000 */
[----:B------:R-:W-:Y:S01]  /*9550*/  BAR.SYNC.DEFER_BLOCKING 0x1, 0x80 ;  /* 0x0042000000007b1d */ /* 0x000fe20000010000 */
[----:B------:R-:W-:Y:S02]  /*9560*/  ISETP.NE.AND P1, PT, R80, RZ, PT ;  /* 0x000000ff5000720c */ /* 0x000fe40003f25270 */
[----:B------:R-:W-:Y:S09]  /*9570*/  R2UR UR4, R65 ;  /* 0x00000000410472ca */ /* 0x000ff200000e0000 */
[----:B------:R-:W-:Y:S02]  /*9580*/  UISETP.NE.AND UP0, UPT, UR5, URZ, UPT ;  /* 0x000000ff0500728c */ /* 0x000fe4000bf05270 */
[----:B------:R-:W-:Y:S02]  /*9590*/  @P1 SHF.L.U32 R3, R35, 0x1f, RZ ;  /* 0x0000001f23031819 */ /* 0x000fe400000006ff */
[----:B------:R-:W-:Y:S05]  /*95a0*/  LEA R0, R84, UR4, 0x3 ;  /* 0x0000000454007c11 */ /* 0x000fea000f8e18ff */
[----:B------:R-:W-:Y:S05]  /*95b0*/  BRA.U !UP0, `(.L_x_92) ;  /* 0x0000000108347547 */ /* 0x000fea000b800000 */
[----:B------:R-:W-:Y:S01]  /*95c0*/  R2UR UR5, R73 ;  /* 0x00000000490572ca */ /* 0x000fe200000e0000 */
[----:B------:R-:W2:Y:S01]  /*95d0*/  S2R R2, SR_CgaCtaId ;  /* 0x0000000000027919 */ /* 0x000ea20000008800 */
[----:B------:R-:W-:Y:S11]  /*95e0*/  R2UR UR4, R65 ;  /* 0x00000000410472ca */ /* 0x000ff600000e0000 */
[----:B-1----:R-:W-:Y:S05]  /*95f0*/  IMAD.U32 R4, RZ, RZ, UR5 ;  /* 0x00000005ff047e24 */ /* 0x002fea000f8e00ff */
[C---:B------:R-:W-:Y:S01]  /*9600*/  @P1 LEA R5, R4.reuse, UR4, 0x3 ;  /* 0x0000000404051c11 */ /* 0x040fe2000f8e18ff */
[----:B------:R-:W-:Y:S04]  /*9610*/  VIADD R4, R4, 0x1 ;  /* 0x0000000104047836 */ /* 0x000fe80000000000 */
[----:B------:R-:W-:Y:S01]  /*9620*/  @P1 VIADD R5, R5, 0x78 ;  /* 0x0000007805051836 */ /* 0x000fe20000000000 */
[C---:B------:R-:W-:Y:S04]  /*9630*/  ISETP.NE.AND P0, PT, R4.reuse, 0x3, PT ;  /* 0x000000030400780c */ /* 0x040fe80003f05270 */
[----:B------:R-:W-:Y:S04]  /*9640*/  SEL R4, R4, RZ, P0 ;  /* 0x000000ff04047207 */ /* 0x000fe80000000000 */
[----:B------:R-:W-:Y:S02]  /*9650*/  R2UR UR4, R4 ;  /* 0x00000000040472ca */ /* 0x000fe400000e0000 */
[----:B--2---:R-:W-:Y:S04]  /*9660*/  @P1 PRMT R2, R2, 0x654, R5 ;  /* 0x0000065402021816 */ /* 0x004fe80000000005 */
[----:B------:R2:W-:Y:S07]  /*9670*/  @P1 SYNCS.ARRIVE.TRANS64.RED.A1T0 RZ, [R2+URZ], RZ ;  /* 0x000000ff02ff19a7 */ /* 0x0005ee00081004ff */
[----:B------:R-:W-:Y:S07]  /*9680*/  IMAD.U32 R73, RZ, RZ, UR4 ;  /* 0x00000004ff497e24 */ /* 0x000fee000f8e00ff */
.L_x_92:
[----:B------:R-:W3:Y:S01]  /*9690*/  @P1 SYNCS.PHASECHK.TRANS64.TRYWAIT P0, [R0+URZ+0x60], R3 ;  /* 0x00006003000015a7 */ /* 0x000ee200080011ff */
[----:B------:R-:W-:Y:S01]  /*96a0*/  BSSY B1, `(.L_x_93) ;  /* 0x0000018000017945 */ /* 0x000fe20003800000 */
[----:B---3--:R-:W-:Y:S03]  /*96b0*/  @P1 SEL R85, RZ, 0x1, !P0 ;  /* 0x00000001ff551807 */ /* 0x008fe60004000000 */
[----:B------:R-:W-:Y:S05]  /*96c0*/  @!P1 BRA `(.L_x_94) ;  /* 0x0000000000549947 */ /* 0x000fea0003800000 */
[----:B------:R-:W-:Y:S01]  /*96d0*/  ISETP.NE.AND P1, PT, R86, RZ, PT ;  /* 0x000000ff5600720c */ /* 0x000fe20003f25270 */
[----:B------:R-:W-:Y:S01]  /*96e0*/  BSSY B0, `(.L_x_95) ;  /* 0x000000b000007945 */ /* 0x000fe20003800000 */
[----:B------:R-:W-:Y:S02]  /*96f0*/  R2UR UR4, R65 ;  /* 0x00000000410472ca */ /* 0x000fe400000e0000 */
[----:B------:R-:W-:Y:S09]  /*9700*/  ISETP.NE.AND P0, PT, R85, RZ, PT ;  /* 0x000000ff5500720c */ /* 0x000ff20003f05270 */
[----:B-1----:R-:W-:Y:S05]  /*9710*/  @P1 IMAD R4, R84, 0x800, R61 ;  /* 0x0000080054041824 */ /* 0x002fea00078e023d */
[----:B------:R-:W-:Y:S05]  /*9720*/  @P1 LEA R4, R4, UR4, 0x2 ;  /* 0x0000000404041c11 */ /* 0x000fea000f8e10ff */
[--C-:B------:R-:W-:Y:S02]  /*9730*/  @P1 IMAD.IADD R3, R81, 0x1, R4.reuse ;  /* 0x0000000151031824 */ /* 0x100fe400078e0204 */
[----:B--2---:R-:W-:Y:S01]  /*9740*/  @P1 IMAD.IADD R2, R82, 0x1, R4 ;  /* 0x0000000152021824 */ /* 0x004fe200078e0204 */
[----:B------:R-:W-:Y:S06]  /*9750*/  @P0 BRA `(.L_x_96) ;  /* 0x00000000000c0947 */ /* 0x000fec0003800000 */
[----:B------:R-:W-:Y:S04]  /*9760*/  SHF.L.U32 R35, R35, 0x1f, RZ ;  /* 0x0000001f23237819 */ /* 0x000fe800000006ff */
[----:B------:R-:W1:Y:S02]  /*9770*/  SYNCS.PHASECHK.TRANS64.TRYWAIT P0, [R0+URZ+0x60], R35 ;  /* 0x00006023000075a7 */ /* 0x000e6400080011ff */
[----:B-1----:R-:W-:Y:S05]  /*9780*/  @!P0 BRA `(.L_x_97) ;  /* 0x0000001400a88947 */ /* 0x002fea0003800000 */
.L_x_96:
[----:B------:R-:W-:Y:S05]  /*9790*/  BSYNC B0 ;  /* 0x0000000000007941 */ /* 0x000fea0003800000 */
.L_x_95:
[----:B------:R-:W-:Y:S11]  /*97a0*/  ISETP.NE.AND P0, PT, R86, RZ, PT ;  /* 0x000000ff5600720c */ /* 0x000ff60003f05270 */
[----:B------:R-:W-:Y:S02]  /*97b0*/  @!UPT UIADD3 URZ, UPT, UPT, URZ, URZ, URZ ;  /* 0x000000fffffff290 */ /* 0x000fe4000fffe0ff */
[----:B-1----:R-:W-:Y:S01]  /*97c0*/  @P0 IADD3 R0, PT, PT, R82, R3, RZ ;  /* 0x0000000352000210 */ /* 0x002fe20007ffe0ff */
[----:B------:R-:W-:Y:S05]  /*97d0*/  @P0 WARPSYNC.ALL ;  /* 0x0000000000000948 */ /* 0x000fea0003800000 */
[----:B------:R3:W4:Y:S04]  /*97e0*/  @P0 LDSM.16.M88.4 R48, [R4+0x400] ;  /* 0x000400000430083b */ /* 0x0007280000000200 */
[----:B------:R3:W1:Y:S04]  /*97f0*/  @P0 LDSM.16.M88.4 R44, [R2+0x400] ;  /* 0x00040000022c083b */ /* 0x0006680000000200 */
[----:B------:R3:W2:Y:S04]  /*9800*/  @P0 LDSM.16.M88.4 R40, [R3+0x400] ;  /* 0x000400000328083b */ /* 0x0006a80000000200 */
[----:B------:R3:W1:Y:S02]  /*9810*/  @P0 LDSM.16.M88.4 R36, [R0+0x400] ;  /* 0x000400000024083b */ /* 0x0006640000000200 */
.L_x_94:
[----:B------:R-:W-:Y:S05]  /*9820*/  BSYNC B1 ;  /* 0x0000000000017941 */ /* 0x000fea0003800000 */
.L_x_93:
[----:B---3--:R-:W-:Y:S05]  /*9830*/  VIADD R3, R25, 0x20 ;  /* 0x0000002019037836 */ /* 0x008fea0000000000 */
[----:B------:R-:W-:Y:S04]  /*9840*/  SHF.R.U32.HI R3, RZ, 0x15, R3 ;  /* 0x00000015ff037819 */ /* 0x000fe80000011603 */
[----:B------:R-:W-:Y:S11]  /*9850*/  LOP3.LUT P0, RZ, R3, 0x3, R64, 0x48, !PT ;  /* 0x0000000303ff7812 */ /* 0x000ff60007804840 */
[----:B------:R-:W-:Y:S02]  /*9860*/  @!UPT UIADD3 URZ, UPT, UPT, URZ, URZ, URZ ;  /* 0x000000fffffff290 */ /* 0x000fe4000fffe0ff */
[----:B------:R-:W-:Y:S05]  /*9870*/  @!P0 BRA `(.L_x_98) ;  /* 0x0000000000408947 */ /* 0x000fea0003800000 */
[----:B------:R-:W3:Y:S01]  /*9880*/  LDCU.64 UR8, c[0x4][0x70] ;  /* 0x01000e00ff0877ac */ /* 0x000ee20008000a00 */
[----:B------:R-:W-:Y:S01]  /*9890*/  MOV R3, 0x0 ;  /* 0x0000000000037802 */ /* 0x000fe20000000f00 */
[----:B-1----:R-:W-:Y:S02]  /*98a0*/  HFMA2 R12, -RZ, RZ, 0, 5.9604644775390625e-08 ;  /* 0x00000001ff0c7431 */ /* 0x002fe400000001ff */
[----:B------:R-:W-:Y:S02]  /*98b0*/  IMAD.MOV.U32 R8, RZ, RZ, 0x192 ;  /* 0x00000192ff087424 */ /* 0x000fe400078e00ff */
[----:B------:R-:W-:Y:S01]  /*98c0*/  IMAD.MOV.U32 R13, RZ, RZ, RZ ;  /* 0x000000ffff0d7224 */ /* 0x000fe200078e00ff */
[----:B------:R-:W1:Y:S01]  /*98d0*/  LDCU.64 UR6, c[0x4][0x78] ;  /* 0x01000f00ff0677ac */ /* 0x000e620008000a00 */
[----:B--2---:R-:W2:Y:S01]  /*98e0*/  LDC.64 R2, c[0x4][R3] ;  /* 0x0100000003027b82 */ /* 0x004ea20000000a00 */
[----:B------:R-:W5:Y:S01]  /*98f0*/  LDCU.64 UR4, c[0x4][0x10] ;  /* 0x01000200ff0477ac */ /* 0x000f620008000a00 */
[----:B---3--:R-:W-:Y:S01]  /*9900*/  MOV R5, UR9 ;  /* 0x0000000900057c02 */ /* 0x008fe20008000f00 */
[----:B------:R-:W-:Y:S01]  /*9910*/  IMAD.U32 R4, RZ, RZ, UR8 ;  /* 0x00000008ff047e24 */ /* 0x000fe2000f8e00ff */
[----:B-1----:R-:W-:Y:S01]  /*9920*/  MOV R7, UR7 ;  /* 0x0000000700077c02 */ /* 0x002fe20008000f00 */
[----:B------:R-:W-:Y:S01]  /*9930*/  IMAD.U32 R6, RZ, RZ, UR6 ;  /* 0x00000006ff067e24 */ /* 0x000fe2000f8e00ff */
[----:B-----5:R-:W-:Y:S01]  /*9940*/  MOV R11, UR5 ;  /* 0x00000005000b7c02 */ /* 0x020fe20008000f00 */
[----:B------:R-:W-:Y:S02]  /*9950*/  IMAD.U32 R10, RZ, RZ, UR4 ;  /* 0x00000004ff0a7e24 */ /* 0x000fe4000f8e00ff */
[----:B------:R-:W-:Y:S07]  /*9960*/  LEPC R20, `(.L_x_98) ;  /* 0x000000001014794e */ /* 0x000fee0000000000 */
[----:B--2-4-:R-:W-:Y:S05]  /*9970*/  CALL.ABS.NOINC R2 ;  /* 0x0000000002007343 */ /* 0x014fea0003c00000 */
.L_x_98:
[----:B------:R-:W-:Y:S01]  /*9980*/  ISETP.NE.AND P1, PT, R62, RZ, PT ;  /* 0x000000ff3e00720c */ /* 0x000fe20003f25270 */
[----:B------:R-:W-:Y:S05]  /*9990*/  WARPSYNC.ALL ;  /* 0x0000000000007948 */ /* 0x000fea0003800000 */
[----:B------:R-:W-:Y:S01]  /*99a0*/  R2UR UR4, R25 ;  /* 0x00000000190472ca */ /* 0x000fe200000e0000 */
[----:B------:R-:W3:Y:S01]  /*99b0*/  S2UR UR6, SR_CgaCtaId ;  /* 0x00000000000679c3 */ /* 0x000ee20000008800 */
[----:B------:R-:W-:Y:S01]  /*99c0*/  R2UR UR5, R83 ;  /* 0x00000000530572ca */ /* 0x000fe200000e0000 */
[----:B------:R-:W-:Y:S01]  /*99d0*/  IMAD.U32 R84, RZ, RZ, UR42 ;  /* 0x0000002aff547e24 */ /* 0x000fe2000f8e00ff */
[----:B------:R-:W-:Y:S01]  /*99e0*/  R2UR UR7, R65 ;  /* 0x00000000410772ca */ /* 0x000fe200000e0000 */
[----:B------:R-:W-:Y:S01]  /*99f0*/  BSSY.RECONVERGENT B0, `(.L_x_99) ;  /* 0x0000063000007945 */ /* 0x000fe20003800200 */
[----:B----4-:R-:W-:Y:S01]  /*9a00*/  LOP3.LUT R0, R48, 0xffffe000, RZ, 0xc0, !PT ;  /* 0xffffe00030007812 */ /* 0x010fe200078ec0ff */
[----:B------:R-:W-:Y:S01]  /*9a10*/  IMAD R84, R84, 0x800, R61 ;  /* 0x0000080054547824 */ /* 0x000fe200078e023d */
[----:B--2---:R-:W-:Y:S02]  /*9a20*/  LOP3.LUT R2, R49, 0xffffe000, RZ, 0xc0, !PT ;  /* 0xffffe00031027812 */ /* 0x004fe400078ec0ff */
[----:B------:R-:W-:Y:S02]  /*9a30*/  LOP3.LUT R3, R50, 0xffffe000, RZ, 0xc0, !PT ;  /* 0xffffe00032037812 */ /* 0x000fe400078ec0ff */
[----:B------:R-:W-:Y:S01]  /*9a40*/  LOP3.LUT R20, R51, 0xffffe000, RZ, 0xc0, !PT ;  /* 0xffffe00033147812 */ /* 0x000fe200078ec0ff */
[----:B-1----:R-:W1:Y:S01]  /*9a50*/  LDTM.16dp128bit.x8 R4, tmem[UR4+0x20] ;  /* 0x00002004000479ee */ /* 0x002e620008180000 */
[----:B------:R-:W-:Y:S01]  /*9a60*/  LOP3.LUT R21, R44, 0xffffe000, RZ, 0xc0, !PT ;  /* 0xffffe0002c157812 */ /* 0x000fe200078ec0ff */
[----:B------:R-:W-:Y:S01]  /*9a70*/  NOP ;  /* 0x0000000000007918 */ /* 0x000fe20000000000 */
[----:B------:R-:W-:Y:S01]  /*9a80*/  LOP3.LUT R26, R45, 0xffffe000, RZ, 0xc0, !PT ;  /* 0xffffe0002d1a7812 */ /* 0x000fe200078ec0ff */
[----:B------:R-:W-:Y:S01]  /*9a90*/  UIADD3 UR5, UPT, UPT, UR5, 0xc0, URZ ;  /* 0x000000c005057890 */ /* 0x000fe2000fffe0ff */
[----:B------:R-:W-:Y:S02]  /*9aa0*/  LOP3.LUT R29, R46, 0xffffe000, RZ, 0xc0, !PT ;  /* 0xffffe0002e1d7812 */ /* 0x000fe400078ec0ff */
[----:B------:R-:W-:Y:S02]  /*9ab0*/  LOP3.LUT R28, R47, 0xffffe000, RZ, 0xc0, !PT ;  /* 0xffffe0002f1c7812 */ /* 0x000fe400078ec0ff */
[----:B------:R-:W-:Y:S02]  /*9ac0*/  LOP3.LUT R31, R40, 0xffffe000, RZ, 0xc0, !PT ;  /* 0xffffe000281f7812 */ /* 0x000fe400078ec0ff */
[----:B------:R-:W-:Y:S02]  /*9ad0*/  LOP3.LUT R30, R41, 0xffffe000, RZ, 0xc0, !PT ;  /* 0xffffe000291e7812 */ /* 0x000fe400078ec0ff */
[----:B------:R-:W-:Y:S02]  /*9ae0*/  LOP3.LUT R33, R42, 0xffffe000, RZ, 0xc0, !PT ;  /* 0xffffe0002a217812 */ /* 0x000fe400078ec0ff */
[----:B------:R-:W-:Y:S02]  /*9af0*/  LOP3.LUT R32, R43, 0xffffe000, RZ, 0xc0, !PT ;  /* 0xffffe0002b207812 */ /* 0x000fe400078ec0ff */
[----:B------:R-:W-:Y:S02]  /*9b00*/  LOP3.LUT R35, R36, 0xffffe000, RZ, 0xc0, !PT ;  /* 0xffffe00024237812 */ /* 0x000fe400078ec0ff */
[----:B------:R-:W-:Y:S02]  /*9b10*/  LOP3.LUT R34, R37, 0xffffe000, RZ, 0xc0, !PT ;  /* 0xffffe00025227812 */ /* 0x000fe400078ec0ff */
[----:B------:R-:W-:Y:S02]  /*9b20*/  LEA R84, R84, UR7, 0x2 ;  /* 0x0000000754547c11 */ /* 0x000fe4000f8e10ff */
[----:B------:R-:W-:Y:S01]  /*9b30*/  LOP3.LUT R37, R38, 0xffffe000, RZ, 0xc0, !PT ;  /* 0xffffe00026257812 */ /* 0x000fe200078ec0ff */
[C---:B-1----:R-:W-:Y:S01]  /*9b40*/  FMUL R4, R24.reuse, R4 ;  /* 0x0000000418047220 */ /* 0x042fe20000400000 */
[----:B------:R-:W-:Y:S01]  /*9b50*/  LOP3.LUT R36, R39, 0xffffe000, RZ, 0xc0, !PT ;  /* 0xffffe00027247812 */ /* 0x000fe200078ec0ff */
[----:B------:R-:W-:Y:S01]  /*9b60*/  FMUL R5, R24, R5 ;  /* 0x0000000518057220 */ /* 0x000fe20000400000 */
[--C-:B------:R-:W-:Y:S01]  /*9b70*/  IADD3 R83, PT, PT, R82, 0x400, R84.reuse ;  /* 0x0000040052537810 */ /* 0x100fe20007ffe054 */
[C---:B------:R-:W-:Y:S01]  /*9b80*/  FMUL R6, R24.reuse, R6 ;  /* 0x0000000618067220 */ /* 0x040fe20000400000 */
[----:B------:R-:W-:Y:S01]  /*9b90*/  IADD3 R81, PT, PT, R81, 0x400, R84 ;  /* 0x0000040051517810 */ /* 0x000fe20007ffe054 */
[C---:B------:R-:W-:Y:S01]  /*9ba0*/  FMUL R7, R24.reuse, R7 ;  /* 0x0000000718077220 */ /* 0x040fe20000400000 */
[C---:B------:R-:W-:Y:S01]  /*9bb0*/  FFMA R4, R27.reuse, R0, R4 ;  /* 0x000000001b047223 */ /* 0x040fe20000000004 */
[C---:B------:R-:W-:Y:S01]  /*9bc0*/  FMUL R8, R24.reuse, R8 ;  /* 0x0000000818087220 */ /* 0x040fe20000400000 */
[C---:B------:R-:W-:Y:S01]  /*9bd0*/  FFMA R5, R27.reuse, R2, R5 ;  /* 0x000000021b057223 */ /* 0x040fe20000000005 */
[C---:B------:R-:W-:Y:S01]  /*9be0*/  FMUL R9, R24.reuse, R9 ;  /* 0x0000000918097220 */ /* 0x040fe20000400000 */
[C---:B------:R-:W-:Y:S01]  /*9bf0*/  FFMA R6, R27.reuse, R3, R6 ;  /* 0x000000031b067223 */ /* 0x040fe20000000006 */
[----:B------:R-:W-:Y:S01]  /*9c00*/  F2FP.TF32.F32.PACK_B R4, R4 ;  /* 0x00000004ff04723e */ /* 0x000fe200024050ff */
[C---:B------:R-:W-:Y:S01]  /*9c10*/  FMUL R10, R24.reuse, R10 ;  /* 0x0000000a180a7220 */ /* 0x040fe20000400000 */
[----:B------:R-:W-:Y:S01]  /*9c20*/  F2FP.TF32.F32.PACK_B R5, R5 ;  /* 0x00000005ff05723e */ /* 0x000fe200024050ff */
[C---:B------:R-:W-:Y:S01]  /*9c30*/  FFMA R7, R27.reuse, R20, R7 ;  /* 0x000000141b077223 */ /* 0x040fe20000000007 */
[C---:B------:R-:W-:Y:S01]  /*9c40*/  FMUL R11, R24.reuse, R11 ;  /* 0x0000000b180b7220 */ /* 0x040fe20000400000 */
[----:B---3--:R-:W-:Y:S01]  /*9c50*/  UPRMT UR5, UR6, 0x654, UR5 ;  /* 0x0000065406057896 */ /* 0x008fe20008000005 */
[C---:B------:R-:W-:Y:S01]  /*9c60*/  FFMA R8, R27.reuse, R21, R8 ;  /* 0x000000151b087223 */ /* 0x040fe20000000008 */
[C---:B------:R-:W-:Y:S01]  /*9c70*/  FMUL R12, R24.reuse, R12 ;  /* 0x0000000c180c7220 */ /* 0x040fe20000400000 */
[C---:B------:R-:W-:Y:S01]  /*9c80*/  FFMA R9, R27.reuse, R26, R9 ;  /* 0x0000001a1b097223 */ /* 0x040fe20000000009 */
[C---:B------:R-:W-:Y:S01]  /*9c90*/  FMUL R13, R24.reuse, R13 ;  /* 0x0000000d180d7220 */ /* 0x040fe20000400000 */
[C---:B------:R-:W-:Y:S01]  /*9ca0*/  FFMA R10, R27.reuse, R29, R10 ;  /* 0x0000001d1b0a7223 */ /* 0x040fe2000000000a */
[C---:B------:R-:W-:Y:S01]  /*9cb0*/  FMUL R14, R24.reuse, R14 ;  /* 0x0000000e180e7220 */ /* 0x040fe20000400000 */
[C---:B------:R-:W-:Y:S01]  /*9cc0*/  FFMA R11, R27.reuse, R28, R11 ;  /* 0x0000001c1b0b7223 */ /* 0x040fe2000000000b */
[C---:B------:R-:W-:Y:S01]  /*9cd0*/  FMUL R15, R24.reuse, R15 ;  /* 0x0000000f180f7220 */ /* 0x040fe20000400000 */
[----:B------:R-:W-:Y:S01]  /*9ce0*/  F2FP.TF32.F32.PACK_B R6, R6 ;  /* 0x00000006ff06723e */ /* 0x000fe200024050ff */
[C---:B------:R-:W-:Y:S01]  /*9cf0*/  FFMA R12, R27.reuse, R31, R12 ;  /* 0x0000001f1b0c7223 */ /* 0x040fe2000000000c */
[----:B------:R-:W-:Y:S01]  /*9d00*/  F2FP.TF32.F32.PACK_B R7, R7 ;  /* 0x00000007ff07723e */ /* 0x000fe200024050ff */
[C---:B------:R-:W-:Y:S01]  /*9d10*/  FMUL R16, R24.reuse, R16 ;  /* 0x0000001018107220 */ /* 0x040fe20000400000 */
[C---:B------:R-:W-:Y:S01]  /*9d20*/  FFMA R13, R27.reuse, R30, R13 ;  /* 0x0000001e1b0d7223 */ /* 0x040fe2000000000d */
[C---:B------:R-:W-:Y:S01]  /*9d30*/  FMUL R17, R24.reuse, R17 ;  /* 0x0000001118117220 */ /* 0x040fe20000400000 */
[C---:B------:R-:W-:Y:S01]  /*9d40*/  FFMA R14, R27.reuse, R33, R14 ;  /* 0x000000211b0e7223 */ /* 0x040fe2000000000e */
[C---:B------:R-:W-:Y:S01]  /*9d50*/  FMUL R18, R24.reuse, R18 ;  /* 0x0000001218127220 */ /* 0x040fe20000400000 */
[C---:B------:R-:W-:Y:S01]  /*9d60*/  FFMA R15, R27.reuse, R32, R15 ;  /* 0x000000201b0f7223 */ /* 0x040fe2000000000f */
[----:B------:R-:W-:Y:S01]  /*9d70*/  FMUL R19, R24, R19 ;  /* 0x0000001318137220 */ /* 0x000fe20000400000 */
[----:B------:R-:W-:Y:S01]  /*9d80*/  F2FP.TF32.F32.PACK_B R8, R8 ;  /* 0x00000008ff08723e */ /* 0x000fe200024050ff */
[C---:B------:R-:W-:Y:S01]  /*9d90*/  FFMA R16, R27.reuse, R35, R16 ;  /* 0x000000231b107223 */ /* 0x040fe20000000010 */
[----:B------:R-:W-:Y:S01]  /*9da0*/  F2FP.TF32.F32.PACK_B R9, R9 ;  /* 0x00000009ff09723e */ /* 0x000fe200024050ff */
[----:B------:R-:W-:Y:S01]  /*9db0*/  SYNCS.ARRIVE.TRANS64.RED.A1T0 RZ, [UR5], RZ ;  /* 0x000000ffffff79a7 */ /* 0x000fe20008100405 */
[----:B------:R1:W-:Y:S01]  /*9dc0*/  STSM.16.M88.4 [R84+0x400], R4 ;  /* 0x0004000454007844 */ /* 0x0003e20000000200 */
[----:B------:R-:W-:Y:S01]  /*9dd0*/  F2FP.TF32.F32.PACK_B R10, R10 ;  /* 0x0000000aff0a723e */ /* 0x000fe200024050ff */
[C---:B------:R-:W-:Y:S01]  /*9de0*/  FFMA R17, R27.reuse, R34, R17 ;  /* 0x000000221b117223 */ /* 0x040fe20000000011 */
[----:B------:R-:W-:Y:S01]  /*9df0*/  F2FP.TF32.F32.PACK_B R11, R11 ;  /* 0x0000000bff0b723e */ /* 0x000fe200024050ff */
[C---:B------:R-:W-:Y:S01]  /*9e00*/  FFMA R18, R27.reuse, R37, R18 ;  /* 0x000000251b127223 */ /* 0x040fe20000000012 */
[----:B------:R-:W-:Y:S01]  /*9e10*/  FFMA R19, R27, R36, R19 ;  /* 0x000000241b137223 */ /* 0x000fe20000000013 */
[----:B------:R-:W-:Y:S01]  /*9e20*/  F2FP.TF32.F32.PACK_B R12, R12 ;  /* 0x0000000cff0c723e */ /* 0x000fe200024050ff */
[----:B------:R-:W-:Y:S01]  /*9e30*/  IMAD.IADD R82, R82, 0x1, R81 ;  /* 0x0000000152527824 */ /* 0x000fe200078e0251 */
        /* <DEDUP_REMOVED lines=20> */
[----:B------:R-:W-:Y:S01]  /*9f80*/  R2UR UR10, R77 ;  /* 0x000000004d0a72ca */ /* 0x000fe200000e0000 */
[----:B------:R-:W-:Y:S01]  /*9f90*/  UIADD3 UR9, UPT, UPT, UR41, 0x20, URZ ;  /* 0x0000002029097890 */ /* 0x000fe2000fffe0ff */
        /* <DEDUP_REMOVED lines=8> */
.L_x_100:
[----:B------:R-:W-:Y:S05]  /*a020*/  BSYNC.RECONVERGENT B0 ;  /* 0x0000000000007941 */ /* 0x000fea0003800200 */
.L_x_99:
[----:B------:R-:W-:Y:S01]  /*a030*/  UIADD3 UR42, UPT, UPT, UR42, 0x1, URZ ;  /* 0x000000012a2a7890 */ /* 0x000fe2000fffe0ff */
[----:B------:R-:W-:Y:S03]  /*a040*/  BSSY.RECONVERGENT B0, `(.L_x_101) ;  /* 0x0000008000007945 */ /* 0x000fe60003800200 */
[----:B------:R-:W-:Y:S04]  /*a050*/  UISETP.NE.AND UP0, UPT, UR42, 0x3, UPT ;  /* 0x000000032a00788c */ /* 0x000fe8000bf05270 */
[----:B------:R-:W-:Y:S02]  /*a060*/  UISETP.EQ.XOR UP1, UPT, UR40, 0x3, !UP0 ;  /* 0x000000032800788c */ /* 0x000fe4000c722a70 */
[----:B------:R-:W-:Y:S04]  /*a070*/  USEL UR4, UR42, URZ, UP0 ;  /* 0x000000ff2a047287 */ /* 0x000fe80008000000 */
[----:B------:R-:W-:Y:S02]  /*a080*/  PLOP3.LUT P0, PT, PT, PT, UP1, 0x80, 0x8 ;  /* 0x000000000008781c */ /* 0x000fe40003f0f018 */
[----:B------:R-:W-:Y:S01]  /*a090*/  MOV R32, UR4 ;  /* 0x0000000400207c02 */ /* 0x000fe20008000f00 */
[----:B------:R-:W-:Y:S10]  /*a0a0*/  @P1 BRA `(.L_x_102) ;  /* 0x0000000000041947 */ /* 0x000ff40003800000 */
[----:B------:R-:W-:Y:S04]  /*a0b0*/  DEPBAR.LE SB0, 0x1 ;  /* 0x000080400000791a */ /* 0x000fe80000000000 */
.L_x_102:
[----:B------:R-:W-:Y:S05]  /*a0c0*/  BSYNC.RECONVERGENT B0 ;  /* 0x0000000000007941 */ /* 0x000fea0003800200 */
.L_x_101:
[----:B------:R-:W-:Y:S01]  /*a0d0*/  BAR.SYNC.DEFER_BLOCKING 0x1, 0x80 ;  /* 0x0042000000007b1d */ /* 0x000fe20000010000 */
[----:B------:R-:W-:Y:S01]  /*a0e0*/  R2UR UR4, R74 ;  /* 0x000000004a0472ca */ /* 0x000fe200000e0000 */
[----:B------:R-:W-:Y:S01]  /*a0f0*/  VIADD R0, R22, 0x1 ;  /* 0x0000000116007836 */ /* 0x000fe20000000000 */
[----:B------:R-:W-:Y:S04]  /*a100*/  SEL R3, RZ, 0x1, !P0 ;  /* 0x00000001ff037807 */ /* 0x000fe80004000000 */
[----:B------:R-:W-:Y:S07]  /*a110*/  LOP3.LUT R60, R60, R3, RZ, 0x3c, !PT ;  /* 0x000000033c3c7212 */ /* 0x000fee00078e3cff */
[----:B------:R-:W-:Y:S09]  /*a120*/  UISETP.NE.AND UP0, UPT, UR4, -0x2, UPT ;  /* 0xfffffffe0400788c */ /* 0x000ff2000bf05270 */
[----:B------:R-:W-:Y:S05]  /*a130*/  BRA.U !UP0, `(.L_x_103) ;  /* 0x0000000108387547 */ /* 0x000fea000b800000 */
[----:B------:R-:W-:Y:S01]  /*a140*/  R2UR UR5, R73 ;  /* 0x00000000490572ca */ /* 0x000fe200000e0000 */
[----:B------:R-:W2:Y:S01]  /*a150*/  S2R R2, SR_CgaCtaId ;  /* 0x0000000000027919 */ /* 0x000ea20000008800 */
[----:B------:R-:W-:Y:S02]  /*a160*/  ISETP.NE.AND P1, PT, R80, RZ, PT ;  /* 0x000000ff5000720c */ /* 0x000fe40003f25270 */
[----:B------:R-:W-:Y:S09]  /*a170*/  R2UR UR4, R65 ;  /* 0x00000000410472ca */ /* 0x000ff200000e0000 */
[----:B------:R-:W-:Y:S05]  /*a180*/  IMAD.U32 R3, RZ, RZ, UR5 ;  /* 0x00000005ff037e24 */ /* 0x000fea000f8e00ff */
[C---:B-1----:R-:W-:Y:S01]  /*a190*/  @P1 LEA R5, R3.reuse, UR4, 0x3 ;  /* 0x0000000403051c11 */ /* 0x042fe2000f8e18ff */
        /* <DEDUP_REMOVED lines=8> */
.L_x_103:
[----:B------:R-:W-:Y:S01]  /*a220*/  R2UR UR4, R79 ;  /* 0x000000004f0472ca */ /* 0x000fe200000e0000 */
[----:B-1----:R-:W-:Y:S01]  /*a230*/  IMAD.MOV.U32 R17, RZ, RZ, R70 ;  /* 0x000000ffff117224 */ /* 0x002fe200078e0046 */
[----:B------:R-:W-:Y:S02]  /*a240*/  R2UR UR5, R74 ;  /* 0x000000004a0572ca */ /* 0x000fe400000e0000 */
[----:B------:R-:W-:Y:S02]  /*a250*/  R2UR UR34, R56 ;  /* 0x00000000382272ca */ /* 0x000fe400000e0000 */
[----:B------:R-:W-:Y:S02]  /*a260*/  ISETP.NE.AND P0, PT, R0, 0x2, PT ;  /* 0x000000020000780c */ /* 0x000fe40003f05270 */
[----:B------:R-:W-:Y:S02]  /*a270*/  LOP3.LUT R58, R58, 0x1, RZ, 0x3c, !PT ;  /* 0x000000013a3a7812 */ /* 0x000fe400078e3cff */
[----:B--2---:R-:W-:Y:S02]  /*a280*/  SEL R2, RZ, 0x1, P0 ;  /* 0x00000001ff027807 */ /* 0x004fe40000000000 */
[----:B------:R-:W-:Y:S01]  /*a290*/  SEL R22, R0, RZ, P0 ;  /* 0x000000ff00167207 */ /* 0x000fe20000000000 */
[----:B------:R-:W-:Y:S01]  /*a2a0*/  UISETP.NE.AND UP0, UPT, UR4, URZ, UPT ;  /* 0x000000ff0400728c */ /* 0x000fe2000bf05270 */
[----:B------:R-:W-:Y:S01]  /*a2b0*/  R2UR UR4, R57 ;  /* 0x00000000390472ca */ /* 0x000fe200000e0000 */
[----:B------:R-:W-:Y:S01]  /*a2c0*/  UIADD3 UR5, UPT, UPT, UR5, 0x2, URZ ;  /* 0x0000000205057890 */ /* 0x000fe2000fffe0ff */
[----:B------:R-:W-:Y:S01]  /*a2d0*/  LOP3.LUT R59, R59, R2, RZ, 0x3c, !PT ;  /* 0x000000023b3b7212 */ /* 0x000fe200078e3cff */
[----:B------:R-:W-:Y:S04]  /*a2e0*/  UIADD3 UR34, UPT, UPT, UR46, UR34, URZ ;  /* 0x000000222e227290 */ /* 0x000fe8000fffe0ff */
[----:B------:R-:W-:Y:S06]  /*a2f0*/  IMAD.U32 R74, RZ, RZ, UR5 ;  /* 0x00000005ff4a7e24 */ /* 0x000fec000f8e00ff */
[----:B------:R-:W-:Y:S06]  /*a300*/  UIADD3 UR4, UPT, UPT, UR47, UR4, URZ ;  /* 0x000000042f047290 */ /* 0x000fec000fffe0ff */
[----:B------:R-:W-:Y:S01]  /*a310*/  IMAD.U32 R34, RZ, RZ, UR4 ;  /* 0x00000004ff227e24 */ /* 0x000fe2000f8e00ff */
[----:B------:R-:W-:Y:S06]  /*a320*/  BRA.U UP0, `(.L_x_104) ;  /* 0xffffffd900587547 */ /* 0x000fec000b83ffff */
[----:B------:R-:W-:-:S13]  /*a330*/  ISETP.NE.AND P1, PT, R69, RZ, PT ;  /* 0x000000ff4500720c */ /* 0x000fda0003f25270 */
[----:B------:R-:W-:Y:S05]  /*a340*/  @!P1 BRA `(.L_x_105) ;  /* 0x0000000000489947 */ /* 0x000fea0003800000 */
[----:B------:R-:W1:Y:S02]  /*a350*/  LDCU.64 UR4, c[0x0][0x890] ;  /* 0x00011200ff0477ac */ /* 0x000e640008000a00 */
[----:B-1----:R-:W-:-:S04]  /*a360*/  UISETP.NE.U32.AND UP0, UPT, UR4, URZ, UPT ;  /* 0x000000ff0400728c */ /* 0x002fc8000bf05070 */
[----:B------:R-:W-:-:S09]  /*a370*/  UISETP.NE.AND.EX UP0, UPT, UR5, URZ, UPT, UP0 ;  /* 0x000000ff0500728c */ /* 0x000fd2000bf05300 */
[----:B------:R-:W-:Y:S05]  /*a380*/  BRA.U UP0, `(.L_x_106) ;  /* 0x00000001000c7547 */ /* 0x000fea000b800000 */
[----:B------:R-:W-:-:S13]  /*a390*/  FSETP.NEU.AND P0, PT, R27, RZ, PT ;  /* 0x000000ff1b00720b */ /* 0x000fda0003f0d000 */
[----:B------:R-:W-:Y:S05]  /*a3a0*/  @!P0 EXIT ;  /* 0x000000000000894d */ /* 0x000fea0003800000 */
[----:B------:R-:W-:Y:S05]  /*a3b0*/  BRA `(.L_x_105) ;  /* 0x00000000002c7947 */ /* 0x000fea0003800000 */
.L_x_106:
[----:B------:R-:W-:Y:S01]  /*a3c0*/  ISETP.NE.AND P0, PT, R78, RZ, PT ;  /* 0x000000ff4e00720c */ /* 0x000fe20003f05270 */
[----:B------:R-:W-:-:S12]  /*a3d0*/  BSSY.RECONVERGENT B0, `(.L_x_105) ;  /* 0x0000009000007945 */ /* 0x000fd80003800200 */
[----:B------:R-:W-:Y:S05]  /*a3e0*/  @P0 BRA `(.L_x_107) ;  /* 0x0000000000140947 */ /* 0x000fea0003800000 */
[----:B------:R-:W1:Y:S02]  /*a3f0*/  LDCU.64 UR4, c[0x0][0x888] ;  /* 0x00011100ff0477ac */ /* 0x000e640008000a00 */
[----:B-1----:R-:W-:-:S04]  /*a400*/  ISETP.NE.U32.AND P0, PT, RZ, UR4, PT ;  /* 0x00000004ff007c0c */ /* 0x002fc8000bf05070 */
[----:B------:R-:W-:-:S13]  /*a410*/  ISETP.NE.AND.EX P0, PT, RZ, UR5, PT, P0 ;  /* 0x00000005ff007c0c */ /* 0x000fda000bf05300 */
[----:B------:R-:W-:Y:S05]  /*a420*/  @!P0 EXIT ;  /* 0x000000000000894d */ /* 0x000fea0003800000 */
[----:B------:R-:W-:Y:S05]  /*a430*/  BRA `(.L_x_108) ;  /* 0x0000000000087947 */ /* 0x000fea0003800000 */
.L_x_107:
[----:B------:R-:W-:-:S13]  /*a440*/  FSETP.NEU.AND P0, PT, R27, RZ, PT ;  /* 0x000000ff1b00720b */ /* 0x000fda0003f0d000 */
[----:B------:R-:W-:Y:S05]  /*a450*/  @!P0 EXIT ;  /* 0x000000000000894d */ /* 0x000fea0003800000 */
.L_x_108:
[----:B------:R-:W-:Y:S05]  /*a460*/  BSYNC.RECONVERGENT B0 ;  /* 0x0000000000007941 */ /* 0x000fea0003800200 */
.L_x_105:
[----:B------:R-:W1:Y:S01]  /*a470*/  S2UR UR5, SR_CgaCtaId ;  /* 0x00000000000579c3 */ /* 0x000e620000008800 */
[----:B------:R-:W-:Y:S01]  /*a480*/  R2UR UR6, R65 ;  /* 0x00000000410672ca */ /* 0x000fe200000e0000 */
[----:B------:R-:W-:-:S04]  /*a490*/  DEPBAR.LE SB0, 0x0 ;  /* 0x000080000000791a */ /* 0x000fc80000000000 */
[----:B------:R-:W-:-:S13]  /*a4a0*/  R2UR UR4, R73 ;  /* 0x00000000490472ca */ /* 0x000fda00000e0000 */
[----:B------:R-:W-:-:S04]  /*a4b0*/  ULEA UR4, UR4, UR6, 0x3 ;  /* 0x0000000604047291 */ /* 0x000fc8000f8e18ff */
[----:B------:R-:W-:-:S04]  /*a4c0*/  UIADD3 UR4, UPT, UPT, UR4, 0x78, URZ ;  /* 0x0000007804047890 */ /* 0x000fc8000fffe0ff */
[----:B-1----:R-:W-:-:S09]  /*a4d0*/  UPRMT UR4, UR5, 0x654, UR4 ;  /* 0x0000065405047896 */ /* 0x002fd20008000004 */
[----:B------:R-:W-:Y:S01]  /*a4e0*/  SYNCS.ARRIVE.TRANS64.RED.A1T0 RZ, [UR4], RZ ;  /* 0x000000ffffff79a7 */ /* 0x000fe20008100404 */
[----:B------:R-:W-:Y:S05]  /*a4f0*/  EXIT ;  /* 0x000000000000794d */ /* 0x000fea0003800000 */
.L_x_19:
[----:B------:R-:W-:Y:S11]  /*a500*/  R2UR UR6, R39 ;  /* 0x00000000270672ca */ /* 0x000ff600000e0000 */
[----:B------:R-:W-:Y:S02]  /*a510*/  @!UPT UIADD3 URZ, UPT, UPT, URZ, URZ, URZ ;  /* 0x000000fffffff290 */ /* 0x000fe4000fffe0ff */
[----:B------:R-:W-:Y:S07]  /*a520*/  MOV R30, UR6 ;  /* 0x00000006001e7c02 */ /* 0x000fee0008000f00 */
.L_x_109:
[----:B--2---:R2:W4:Y:S02]  /*a530*/  SYNCS.PHASECHK.TRANS64.TRYWAIT P0, [R30+URZ+0x30], R33 ;  /* 0x000030211e0075a7 */ /* 0x00452400080011ff */
[----:B----4-:R-:W-:Y:S05]  /*a540*/  @!P0 NANOSLEEP.SYNCS 0x989680 ;  /* 0x009896800000895d */ /* 0x010fea0003900000 */
[----:B------:R-:W4:Y:S02]  /*a550*/  @!P0 SYNCS.PHASECHK.TRANS64 P0, [R30+URZ+0x30], R33 ;  /* 0x000030211e0085a7 */ /* 0x000f2400080010ff */
[----:B----4-:R-:W-:Y:S05]  /*a560*/  @!P0 BRA `(.L_x_109) ;  /* 0xfffffffc00f08947 */ /* 0x010fea000383ffff */
[----:B------:R-:W-:Y:S05]  /*a570*/  BRA `(.L_x_18) ;  /* 0xffffff7800a47947 */ /* 0x000fea000383ffff */
.L_x_25:
[----:B------:R-:W-:Y:S11]  /*a580*/  R2UR UR6, R33 ;  /* 0x00000000210672ca */ /* 0x000ff600000e0000 */
[----:B------:R-:W-:Y:S02]  /*a590*/  @!UPT UIADD3 URZ, UPT, UPT, URZ, URZ, URZ ;  /* 0x000000fffffff290 */ /* 0x000fe4000fffe0ff */
[----:B------:R-:W-:Y:S07]  /*a5a0*/  MOV R29, UR6 ;  /* 0x00000006001d7c02 */ /* 0x000fee0008000f00 */
.L_x_110:
[----:B--2---:R2:W4:Y:S02]  /*a5b0*/  SYNCS.PHASECHK.TRANS64.TRYWAIT P0, [R29+URZ+0x30], R34 ;  /* 0x000030221d0075a7 */ /* 0x00452400080011ff */
[----:B----4-:R-:W-:Y:S05]  /*a5c0*/  @!P0 NANOSLEEP.SYNCS 0x989680 ;  /* 0x009896800000895d */ /* 0x010fea0003900000 */
[----:B------:R-:W4:Y:S02]  /*a5d0*/  @!P0 SYNCS.PHASECHK.TRANS64 P0, [R29+URZ+0x30], R34 ;  /* 0x000030221d0085a7 */ /* 0x000f2400080010ff */
[----:B----4-:R-:W-:Y:S05]  /*a5e0*/  @!P0 BRA `(.L_x_110) ;  /* 0xfffffffc00f08947 */ /* 0x010fea000383ffff */
[----:B------:R-:W-:Y:S05]  /*a5f0*/  BRA `(.L_x_24) ;  /* 0xffffff9400347947 */ /* 0x000fea000383ffff */
.L_x_29:
[----:B------:R-:W-:-:S07]  /*a600*/  MOV R2, UR22 ;  /* 0x0000001600027c02 */ /* 0x000fce0008000f00 */
.L_x_111:
[----:B-1----:R1:W2:Y:S02]  /*a610*/  SYNCS.PHASECHK.TRANS64.TRYWAIT P0, [R2+URZ+0xa0], R3 ;  /* 0x0000a003020075a7 */ /* 0x0022a400080011ff */
[----:B--2---:R-:W-:Y:S05]  /*a620*/  @!P0 NANOSLEEP.SYNCS 0x989680 ;  /* 0x009896800000895d */ /* 0x004fea0003900000 */
[----:B------:R-:W2:Y:S02]  /*a630*/  @!P0 SYNCS.PHASECHK.TRANS64 P0, [R2+URZ+0xa0], R3 ;  /* 0x0000a003020085a7 */ /* 0x000ea400080010ff */
[----:B--2---:R-:W-:Y:S05]  /*a640*/  @!P0 BRA `(.L_x_111) ;  /* 0xfffffffc00f08947 */ /* 0x004fea000383ffff */
[----:B------:R-:W-:Y:S05]  /*a650*/  BRA `(.L_x_112) ;  /* 0xffffffa400547947 */ /* 0x000fea000383ffff */
.L_x_33:
[----:B------:R-:W-:-:S07]  /*a660*/  MOV R0, UR4 ;  /* 0x0000000400007c02 */ /* 0x000fce0008000f00 */
.L_x_113:
[----:B-1----:R1:W2:Y:S02]  /*a670*/  SYNCS.PHASECHK.TRANS64.TRYWAIT P0, [R0+URZ], R3 ;  /* 0x00000003000075a7 */ /* 0x0022a400080011ff */
[----:B--2---:R-:W-:Y:S05]  /*a680*/  @!P0 NANOSLEEP.SYNCS 0x989680 ;  /* 0x009896800000895d */ /* 0x004fea0003900000 */
[----:B------:R-:W2:Y:S02]  /*a690*/  @!P0 SYNCS.PHASECHK.TRANS64 P0, [R0+URZ], R3 ;  /* 0x00000003000085a7 */ /* 0x000ea400080010ff */
[----:B--2---:R-:W-:Y:S05]  /*a6a0*/  @!P0 BRA `(.L_x_113) ;  /* 0xfffffffc00f08947 */ /* 0x004fea000383ffff */
[----:B------:R-:W-:Y:S05]  /*a6b0*/  BRA `(.L_x_114) ;  /* 0xffffffa800d07947 */ /* 0x000fea000383ffff */
.L_x_34:
[----:B------:R-:W-:-:S07]  /*a6c0*/  MOV R0, UR4 ;  /* 0x0000000400007c02 */ /* 0x000fce0008000f00 */
.L_x_115:
[----:B-1----:R1:W2:Y:S02]  /*a6d0*/  SYNCS.PHASECHK.TRANS64.TRYWAIT P0, [R0+URZ], R3 ;  /* 0x00000003000075a7 */ /* 0x0022a400080011ff */
[----:B--2---:R-:W-:Y:S05]  /*a6e0*/  @!P0 NANOSLEEP.SYNCS 0x989680 ;  /* 0x009896800000895d */ /* 0x004fea0003900000 */
[----:B------:R-:W2:Y:S02]  /*a6f0*/  @!P0 SYNCS.PHASECHK.TRANS64 P0, [R0+URZ], R3 ;  /* 0x00000003000085a7 */ /* 0x000ea400080010ff */
[----:B--2---:R-:W-:Y:S05]  /*a700*/  @!P0 BRA `(.L_x_115) ;  /* 0xfffffffc00f08947 */ /* 0x004fea000383ffff */
[----:B------:R-:W-:Y:S05]  /*a710*/  BRA `(.L_x_116) ;  /* 0xffffffa800e07947 */ /* 0x000fea000383ffff */
.L_x_35:
[----:B------:R-:W-:-:S07]  /*a720*/  MOV R0, UR4 ;  /* 0x0000000400007c02 */ /* 0x000fce0008000f00 */
.L_x_117:
[----:B-1----:R1:W2:Y:S02]  /*a730*/  SYNCS.PHASECHK.TRANS64.TRYWAIT P0, [R0+URZ], R3 ;  /* 0x00000003000075a7 */ /* 0x0022a400080011ff */
[----:B--2---:R-:W-:Y:S05]  /*a740*/  @!P0 NANOSLEEP.SYNCS 0x989680 ;  /* 0x009896800000895d */ /* 0x004fea0003900000 */
[----:B------:R-:W2:Y:S02]  /*a750*/  @!P0 SYNCS.PHASECHK.TRANS64 P0, [R0+URZ], R3 ;  /* 0x00000003000085a7 */ /* 0x000ea400080010ff */
[----:B--2---:R-:W-:Y:S05]  /*a760*/  @!P0 BRA `(.L_x_117) ;  /* 0xfffffffc00f08947 */ /* 0x004fea000383ffff */
[----:B------:R-:W-:Y:S05]  /*a770*/  BRA `(.L_x_118) ;  /* 0xffffffa800f07947 */ /* 0x000fea000383ffff */
.L_x_36:
[----:B------:R-:W-:-:S07]  /*a780*/  MOV R0, UR4 ;  /* 0x0000000400007c02 */ /* 0x000fce0008000f00 */
.L_x_119:
[----:B-1----:R1:W2:Y:S02]  /*a790*/  SYNCS.PHASECHK.TRANS64.TRYWAIT P0, [R0+URZ], R3 ;  /* 0x00000003000075a7 */ /* 0x0022a400080011ff */
[----:B--2---:R-:W-:Y:S05]  /*a7a0*/  @!P0 NANOSLEEP.SYNCS 0x989680 ;  /* 0x009896800000895d */ /* 0x004fea0003900000 */
[----:B------:R-:W2:Y:S02]  /*a7b0*/  @!P0 SYNCS.PHASECHK.TRANS64 P0, [R0+URZ], R3 ;  /* 0x00000003000085a7 */ /* 0x000ea400080010ff */
[----:B--2---:R-:W-:Y:S05]  /*a7c0*/  @!P0 BRA `(.L_x_119) ;  /* 0xfffffffc00f08947 */ /* 0x004fea000383ffff */
[----:B------:R-:W-:Y:S05]  /*a7d0*/  BRA `(.L_x_120) ;  /* 0xffffffac00007947 */ /* 0x000fea000383ffff */
.L_x_37:
[----:B------:R-:W-:-:S07]  /*a7e0*/  MOV R0, UR4 ;  /* 0x0000000400007c02 */ /* 0x000fce0008000f00 */
.L_x_121:
[----:B-1----:R1:W2:Y:S02]  /*a7f0*/  SYNCS.PHASECHK.TRANS64.TRYWAIT P0, [R0+URZ], R3 ;  /* 0x00000003000075a7 */ /* 0x0022a400080011ff */
[----:B--2---:R-:W-:Y:S05]  /*a800*/  @!P0 NANOSLEEP.SYNCS 0x989680 ;  /* 0x009896800000895d */ /* 0x004fea0003900000 */
[----:B------:R-:W2:Y:S02]  /*a810*/  @!P0 SYNCS.PHASECHK.TRANS64 P0, [R0+URZ], R3 ;  /* 0x00000003000085a7 */ /* 0x000ea400080010ff */
[----:B--2---:R-:W-:Y:S05]  /*a820*/  @!P0 BRA `(.L_x_121) ;  /* 0xfffffffc00f08947 */ /* 0x004fea000383ffff */
[----:B------:R-:W-:Y:S05]  /*a830*/  BRA `(.L_x_122) ;  /* 0xffffffac00107947 */ /* 0x000fea000383ffff */
.L_x_40:
[----:B------:R-:W-:-:S07]  /*a840*/  MOV R4, UR7 ;  /* 0x0000000700047c02 */ /* 0x000fce0008000f00 */
.L_x_123:
[----:B--2---:R2:W3:Y:S02]  /*a850*/  SYNCS.PHASECHK.TRANS64.TRYWAIT P1, [R4+URZ+0xa8], R7 ;  /* 0x0000a807040075a7 */ /* 0x0044e400080211ff */
[----:B---3--:R-:W-:Y:S05]  /*a860*/  @!P1 NANOSLEEP.SYNCS 0x989680 ;  /* 0x009896800000995d */ /* 0x008fea0003900000 */
[----:B------:R-:W3:Y:S02]  /*a870*/  @!P1 SYNCS.PHASECHK.TRANS64 P1, [R4+URZ+0xa8], R7 ;  /* 0x0000a807040095a7 */ /* 0x000ee400080210ff */
[----:B---3--:R-:W-:Y:S05]  /*a880*/  @!P1 BRA `(.L_x_123) ;  /* 0xfffffffc00f09947 */ /* 0x008fea000383ffff */
[----:B------:R-:W-:Y:S05]  /*a890*/  BRA `(.L_x_124) ;  /* 0xffffffac00807947 */ /* 0x000fea000383ffff */
.L_x_41:
[----:B--2---:R-:W-:-:S07]  /*a8a0*/  MOV R4, UR7 ;  /* 0x0000000700047c02 */ /* 0x004fce0008000f00 */
.L_x_125:
[----:B--2---:R2:W3:Y:S02]  /*a8b0*/  SYNCS.PHASECHK.TRANS64.TRYWAIT P1, [R4+URZ+0xa0], R5 ;  /* 0x0000a005040075a7 */ /* 0x0044e400080211ff */
[----:B---3--:R-:W-:Y:S05]  /*a8c0*/  @!P1 NANOSLEEP.SYNCS 0x989680 ;  /* 0x009896800000995d */ /* 0x008fea0003900000 */
[----:B------:R-:W3:Y:S02]  /*a8d0*/  @!P1 SYNCS.PHASECHK.TRANS64 P1, [R4+URZ+0xa0], R5 ;  /* 0x0000a005040095a7 */ /* 0x000ee400080210ff */
[----:B---3--:R-:W-:Y:S05]  /*a8e0*/  @!P1 BRA `(.L_x_125) ;  /* 0xfffffffc00f09947 */ /* 0x008fea000383ffff */
[----:B------:R-:W-:Y:S05]  /*a8f0*/  BRA `(.L_x_126) ;  /* 0xffffffac00887947 */ /* 0x000fea000383ffff */
.L_x_49:
[----:B------:R-:W-:-:S07]  /*a900*/  MOV R0, UR6 ;  /* 0x0000000600007c02 */ /* 0x000fce0008000f00 */
.L_x_127:
[----:B--2---:R2:W3:Y:S02]  /*a910*/  SYNCS.PHASECHK.TRANS64.TRYWAIT P0, [R0+URZ+0xa0], R5 ;  /* 0x0000a005000075a7 */ /* 0x0044e400080011ff */
[----:B---3--:R-:W-:Y:S05]  /*a920*/  @!P0 NANOSLEEP.SYNCS 0x989680 ;  /* 0x009896800000895d */ /* 0x008fea0003900000 */
[----:B------:R-:W3:Y:S02]  /*a930*/  @!P0 SYNCS.PHASECHK.TRANS64 P0, [R0+URZ+0xa0], R5 ;  /* 0x0000a005000085a7 */ /* 0x000ee400080010ff */
[----:B---3--:R-:W-:Y:S05]  /*a940*/  @!P0 BRA `(.L_x_127) ;  /* 0xfffffffc00f08947 */ /* 0x008fea000383ffff */
[----:B------:R-:W-:Y:S05]  /*a950*/  BRA `(.L_x_128) ;  /* 0xffffffb400307947 */ /* 0x000fea000383ffff */
.L_x_50:
[----:B------:R-:W-:-:S07]  /*a960*/  MOV R5, UR8 ;  /* 0x0000000800057c02 */ /* 0x000fce0008000f00 */
.L_x_129:
[----:B--2---:R2:W3:Y:S02]  /*a970*/  SYNCS.PHASECHK.TRANS64.TRYWAIT P0, [R5+URZ+0xc0], R0 ;  /* 0x0000c000050075a7 */ /* 0x0044e400080011ff */
[----:B---3--:R-:W-:Y:S05]  /*a980*/  @!P0 NANOSLEEP.SYNCS 0x989680 ;  /* 0x009896800000895d */ /* 0x008fea0003900000 */
[----:B------:R-:W3:Y:S02]  /*a990*/  @!P0 SYNCS.PHASECHK.TRANS64 P0, [R5+URZ+0xc0], R0 ;  /* 0x0000c000050085a7 */ /* 0x000ee400080010ff */
[----:B---3--:R-:W-:Y:S05]  /*a9a0*/  @!P0 BRA `(.L_x_129) ;  /* 0xfffffffc00f08947 */ /* 0x008fea000383ffff */
[----:B------:R-:W-:Y:S05]  /*a9b0*/  BRA `(.L_x_130) ;  /* 0xffffffb4004c7947 */ /* 0x000fea000383ffff */
.L_x_53:
[----:B--2---:R-:W-:Y:S07]  /*a9c0*/  MOV R0, UR7 ;  /* 0x0000000700007c02 */ /* 0x004fee0008000f00 */
.L_x_131:
[----:B--2---:R2:W3:Y:S02]  /*a9d0*/  SYNCS.PHASECHK.TRANS64.TRYWAIT P0, [R0+URZ], R5 ;  /* 0x00000005000075a7 */ /* 0x0044e400080011ff */
[----:B---3--:R-:W-:Y:S05]  /*a9e0*/  @!P0 NANOSLEEP.SYNCS 0x989680 ;  /* 0x009896800000895d */ /* 0x008fea0003900000 */
[----:B------:R-:W3:Y:S02]  /*a9f0*/  @!P0 SYNCS.PHASECHK.TRANS64 P0, [R0+URZ], R5 ;  /* 0x00000005000085a7 */ /* 0x000ee400080010ff */
[----:B---3--:R-:W-:Y:S05]  /*aa00*/  @!P0 BRA `(.L_x_131) ;  /* 0xfffffffc00f08947 */ /* 0x008fea000383ffff */
[----:B------:R-:W-:Y:S05]  /*aa10*/  BRA `(.L_x_52) ;  /* 0xffffffb400707947 */ /* 0x000fea000383ffff */
.L_x_56:
[----:B------:R-:W-:-:S07]  /*aa20*/  MOV R0, UR5 ;  /* 0x0000000500007c02 */ /* 0x000fce0008000f00 */
.L_x_132:
[----:B-1----:R1:W2:Y:S02]  /*aa30*/  SYNCS.PHASECHK.TRANS64.TRYWAIT P0, [R0+URZ], R3 ;  /* 0x00000003000075a7 */ /* 0x0022a400080011ff */
[----:B--2---:R-:W-:Y:S05]  /*aa40*/  @!P0 NANOSLEEP.SYNCS 0x989680 ;  /* 0x009896800000895d */ /* 0x004fea0003900000 */
[----:B------:R-:W2:Y:S02]  /*aa50*/  @!P0 SYNCS.PHASECHK.TRANS64 P0, [R0+URZ], R3 ;  /* 0x00000003000085a7 */ /* 0x000ea400080010ff */
[----:B--2---:R-:W-:Y:S05]  /*aa60*/  @!P0 BRA `(.L_x_132) ;  /* 0xfffffffc00f08947 */ /* 0x004fea000383ffff */
[----:B------:R-:W-:Y:S05]  /*aa70*/  BRA `(.L_x_133) ;  /* 0xffffffb800c07947 */ /* 0x000fea000383ffff */
.L_x_57:
[----:B------:R-:W-:-:S07]  /*aa80*/  MOV R0, UR7 ;  /* 0x0000000700007c02 */ /* 0x000fce0008000f00 */
.L_x_134:
[----:B-1----:R1:W2:Y:S02]  /*aa90*/  SYNCS.PHASECHK.TRANS64.TRYWAIT P0, [R0+URZ], R3 ;  /* 0x00000003000075a7 */ /* 0x0022a400080011ff */
[----:B--2---:R-:W-:Y:S05]  /*aaa0*/  @!P0 NANOSLEEP.SYNCS 0x989680 ;  /* 0x009896800000895d */ /* 0x004fea0003900000 */
[----:B------:R-:W2:Y:S02]  /*aab0*/  @!P0 SYNCS.PHASECHK.TRANS64 P0, [R0+URZ], R3 ;  /* 0x00000003000085a7 */ /* 0x000ea400080010ff */
[----:B--2---:R-:W-:Y:S05]  /*aac0*/  @!P0 BRA `(.L_x_134) ;  /* 0xfffffffc00f08947 */ /* 0x004fea000383ffff */
[----:B------:R-:W-:Y:S05]  /*aad0*/  BRA `(.L_x_135) ;  /* 0xffffffb800cc7947 */ /* 0x000fea000383ffff */
.L_x_62:
[----:B------:R-:W-:Y:S07]  /*aae0*/  MOV R0, UR39 ;  /* 0x0000002700007c02 */ /* 0x000fee0008000f00 */
.L_x_136:
[----:B--2---:R2:W4:Y:S02]  /*aaf0*/  SYNCS.PHASECHK.TRANS64.TRYWAIT P0, [R0+URZ+0xa0], R5 ;  /* 0x0000a005000075a7 */ /* 0x00452400080011ff */
[----:B----4-:R-:W-:Y:S05]  /*ab00*/  @!P0 NANOSLEEP.SYNCS 0x989680 ;  /* 0x009896800000895d */ /* 0x010fea0003900000 */
[----:B------:R-:W4:Y:S02]  /*ab10*/  @!P0 SYNCS.PHASECHK.TRANS64 P0, [R0+URZ+0xa0], R5 ;  /* 0x0000a005000085a7 */ /* 0x000f2400080010ff */
[----:B----4-:R-:W-:Y:S05]  /*ab20*/  @!P0 BRA `(.L_x_136) ;  /* 0xfffffffc00f08947 */ /* 0x010fea000383ffff */
[----:B------:R-:W-:Y:S05]  /*ab30*/  BRA `(.L_x_137) ;  /* 0xffffffbc00f87947 */ /* 0x000fea000383ffff */
.L_x_65:
[----:B------:R-:W-:Y:S07]  /*ab40*/  MOV R0, UR39 ;  /* 0x0000002700007c02 */ /* 0x000fee0008000f00 */
.L_x_138:
[----:B--2---:R2:W4:Y:S02]  /*ab50*/  SYNCS.PHASECHK.TRANS64.TRYWAIT P3, [R0+URZ+0x98], R13 ;  /* 0x0000980d000075a7 */ /* 0x00452400080611ff */
[----:B----4-:R-:W-:Y:S05]  /*ab60*/  @!P3 NANOSLEEP.SYNCS 0x989680 ;  /* 0x009896800000b95d */ /* 0x010fea0003900000 */
[----:B------:R-:W4:Y:S02]  /*ab70*/  @!P3 SYNCS.PHASECHK.TRANS64 P3, [R0+URZ+0x98], R13 ;  /* 0x0000980d0000b5a7 */ /* 0x000f2400080610ff */
[----:B----4-:R-:W-:Y:S05]  /*ab80*/  @!P3 BRA `(.L_x_138) ;  /* 0xfffffffc00f0b947 */ /* 0x010fea000383ffff */
[----:B------:R-:W-:Y:S05]  /*ab90*/  BRA `(.L_x_64) ;  /* 0xffffffc4003c7947 */ /* 0x000fea000383ffff */
.L_x_68:
[----:B------:R-:W-:Y:S07]  /*aba0*/  MOV R0, UR5 ;  /* 0x0000000500007c02 */ /* 0x000fee0008000f00 */
.L_x_139:
[----:B--2---:R2:W3:Y:S02]  /*abb0*/  SYNCS.PHASECHK.TRANS64.TRYWAIT P1, [R0+URZ+0x78], R13 ;  /* 0x0000780d000075a7 */ /* 0x0044e400080211ff */
[----:B---3--:R-:W-:Y:S05]  /*abc0*/  @!P1 NANOSLEEP.SYNCS 0x989680 ;  /* 0x009896800000995d */ /* 0x008fea0003900000 */
[----:B------:R-:W3:Y:S02]  /*abd0*/  @!P1 SYNCS.PHASECHK.TRANS64 P1, [R0+URZ+0x78], R13 ;  /* 0x0000780d000095a7 */ /* 0x000ee400080210ff */
[----:B---3--:R-:W-:Y:S05]  /*abe0*/  @!P1 BRA `(.L_x_139) ;  /* 0xfffffffc00f09947 */ /* 0x008fea000383ffff */
[----:B------:R-:W-:Y:S05]  /*abf0*/  BRA `(.L_x_140) ;  /* 0xffffffc400cc7947 */ /* 0x000fea000383ffff */
.L_x_69:
[----:B------:R-:W-:Y:S07]  /*ac00*/  MOV R5, UR4 ;  /* 0x0000000400057c02 */ /* 0x000fee0008000f00 */
.L_x_141:
[----:B--2---:R2:W3:Y:S02]  /*ac10*/  SYNCS.PHASECHK.TRANS64.TRYWAIT P0, [R5+URZ+0x78], R12 ;  /* 0x0000780c050075a7 */ /* 0x0044e400080011ff */
[----:B---3--:R-:W-:Y:S05]  /*ac20*/  @!P0 NANOSLEEP.SYNCS 0x989680 ;  /* 0x009896800000895d */ /* 0x008fea0003900000 */
[----:B------:R-:W3:Y:S02]  /*ac30*/  @!P0 SYNCS.PHASECHK.TRANS64 P0, [R5+URZ+0x78], R12 ;  /* 0x0000780c050085a7 */ /* 0x000ee400080010ff */
[----:B---3--:R-:W-:Y:S05]  /*ac40*/  @!P0 BRA `(.L_x_141) ;  /* 0xfffffffc00f08947 */ /* 0x008fea000383ffff */
[----:B------:R-:W-:Y:S05]  /*ac50*/  BRA `(.L_x_142) ;  /* 0xffffffc800307947 */ /* 0x000fea000383ffff */
.L_x_71:
[----:B------:R-:W-:-:S07]  /*ac60*/  MOV R0, UR4 ;  /* 0x0000000400007c02 */ /* 0x000fce0008000f00 */
.L_x_143:
[----:B---3--:R3:W4:Y:S02]  /*ac70*/  SYNCS.PHASECHK.TRANS64.TRYWAIT P0, [R0+URZ], R3 ;  /* 0x00000003000075a7 */ /* 0x00872400080011ff */
[----:B----4-:R-:W-:Y:S05]  /*ac80*/  @!P0 NANOSLEEP.SYNCS 0x989680 ;  /* 0x009896800000895d */ /* 0x010fea0003900000 */
[----:B------:R-:W4:Y:S02]  /*ac90*/  @!P0 SYNCS.PHASECHK.TRANS64 P0, [R0+URZ], R3 ;  /* 0x00000003000085a7 */ /* 0x000f2400080010ff */
[----:B----4-:R-:W-:Y:S05]  /*aca0*/  @!P0 BRA `(.L_x_143) ;  /* 0xfffffffc00f08947 */ /* 0x010fea000383ffff */
[----:B------:R-:W-:Y:S05]  /*acb0*/  BRA `(.L_x_144) ;  /* 0xffffffc800b47947 */ /* 0x000fea000383ffff */
.L_x_72:
[----:B---3--:R3:W4:Y:S02]  /*acc0*/  SYNCS.PHASECHK.TRANS64.TRYWAIT P0, [R2+URZ], R3 ;  /* 0x00000003020075a7 */ /* 0x00872400080011ff */
[----:B----4-:R-:W-:Y:S05]  /*acd0*/  @!P0 NANOSLEEP.SYNCS 0x989680 ;  /* 0x009896800000895d */ /* 0x010fea0003900000 */
[----:B------:R-:W4:Y:S02]  /*ace0*/  @!P0 SYNCS.PHASECHK.TRANS64 P0, [R2+URZ], R3 ;  /* 0x00000003020085a7 */ /* 0x000f2400080010ff */
[----:B----4-:R-:W-:Y:S05]  /*acf0*/  @!P0 BRA `(.L_x_72) ;  /* 0xfffffffc00f08947 */ /* 0x010fea000383ffff */
[----:B------:R-:W-:Y:S05]  /*ad00*/  BRA `(.L_x_145) ;  /* 0xffffffc800e07947 */ /* 0x000fea000383ffff */
.L_x_74:
[----:B------:R-:W-:Y:S11]  /*ad10*/  R2UR UR4, R65 ;  /* 0x00000000410472ca */ /* 0x000ff600000e0000 */
[----:B------:R-:W-:Y:S02]  /*ad20*/  @!UPT UIADD3 URZ, UPT, UPT, URZ, URZ, URZ ;  /* 0x000000fffffff290 */ /* 0x000fe4000fffe0ff */
[----:B------:R-:W-:Y:S07]  /*ad30*/  MOV R0, UR4 ;  /* 0x0000000400007c02 */ /* 0x000fee0008000f00 */
.L_x_146:
[----:B-1----:R1:W2:Y:S02]  /*ad40*/  SYNCS.PHASECHK.TRANS64.TRYWAIT P0, [R0+URZ+0xa0], R3 ;  /* 0x0000a003000075a7 */ /* 0x0022a400080011ff */
[----:B--2---:R-:W-:Y:S05]  /*ad50*/  @!P0 NANOSLEEP.SYNCS 0x989680 ;  /* 0x009896800000895d */ /* 0x004fea0003900000 */
[----:B------:R-:W2:Y:S02]  /*ad60*/  @!P0 SYNCS.PHASECHK.TRANS64 P0, [R0+URZ+0xa0], R3 ;  /* 0x0000a003000085a7 */ /* 0x000ea400080010ff */
[----:B--2---:R-:W-:Y:S05]  /*ad70*/  @!P0 BRA `(.L_x_146) ;  /* 0xfffffffc00f08947 */ /* 0x004fea000383ffff */
[----:B------:R-:W-:Y:S05]  /*ad80*/  BRA `(.L_x_147) ;  /* 0xffffffcc00d07947 */ /* 0x000fea000383ffff */
.L_x_84:
[----:B-1----:R1:W2:Y:S02]  /*ad90*/  SYNCS.PHASECHK.TRANS64.TRYWAIT P1, [R3+URZ+0x60], R4 ;  /* 0x00006004030075a7 */ /* 0x0022a400080211ff */
[----:B--2---:R-:W-:Y:S05]  /*ada0*/  @!P1 NANOSLEEP.SYNCS 0x989680 ;  /* 0x009896800000995d */ /* 0x004fea0003900000 */
[----:B------:R-:W2:Y:S02]  /*adb0*/  @!P1 SYNCS.PHASECHK.TRANS64 P1, [R3+URZ+0x60], R4 ;  /* 0x00006004030095a7 */ /* 0x000ea400080210ff */
[----:B--2---:R-:W-:Y:S05]  /*adc0*/  @!P1 BRA `(.L_x_84) ;  /* 0xfffffffc00f09947 */ /* 0x004fea000383ffff */
[----:B------:R-:W-:Y:S05]  /*add0*/  BRA `(.L_x_83) ;  /* 0xffffffdc00387947 */ /* 0x000fea000383ffff */
.L_x_86:
[----:B-1----:R1:W4:Y:S02]  /*ade0*/  SYNCS.PHASECHK.TRANS64.TRYWAIT P0, [R83+URZ+0xb0], R0 ;  /* 0x0000b000530075a7 */ /* 0x00232400080011ff */
[----:B----4-:R-:W-:Y:S05]  /*adf0*/  @!P0 NANOSLEEP.SYNCS 0x989680 ;  /* 0x009896800000895d */ /* 0x010fea0003900000 */
[----:B------:R-:W4:Y:S02]  /*ae00*/  @!P0 SYNCS.PHASECHK.TRANS64 P0, [R83+URZ+0xb0], R0 ;  /* 0x0000b000530085a7 */ /* 0x000f2400080010ff */
[----:B----4-:R-:W-:Y:S05]  /*ae10*/  @!P0 BRA `(.L_x_86) ;  /* 0xfffffffc00f08947 */ /* 0x010fea000383ffff */
[----:B------:R-:W-:Y:S05]  /*ae20*/  BRA `(.L_x_85) ;  /* 0xffffffdc00bc7947 */ /* 0x000fea000383ffff */
.L_x_97:
[----:B-1----:R1:W2:Y:S02]  /*ae30*/  SYNCS.PHASECHK.TRANS64.TRYWAIT P0, [R0+URZ+0x60], R35 ;  /* 0x00006023000075a7 */ /* 0x0022a400080011ff */
[----:B--2---:R-:W-:Y:S05]  /*ae40*/  @!P0 NANOSLEEP.SYNCS 0x989680 ;  /* 0x009896800000895d */ /* 0x004fea0003900000 */
[----:B------:R-:W2:Y:S02]  /*ae50*/  @!P0 SYNCS.PHASECHK.TRANS64 P0, [R0+URZ+0x60], R35 ;  /* 0x00006023000085a7 */ /* 0x000ea400080010ff */
[----:B--2---:R-:W-:Y:S05]  /*ae60*/  @!P0 BRA `(.L_x_97) ;  /* 0xfffffffc00f08947 */ /* 0x004fea000383ffff */
[----:B------:R-:W-:Y:S05]  /*ae70*/  BRA `(.L_x_96) ;  /* 0xffffffe800447947 */ /* 0x000fea000383ffff */
        .weak           $__internal_0_$__cuda_sm10x_tcgen05_guardrail_trap_col_being_dealloced_not_returned_by_alloc
        .type           $__internal_0_$__cuda_sm10x_tcgen05_guardrail_trap_col_being_dealloced_not_returned_by_alloc,@function
        .size           $__internal_0_$__cuda_sm10x_tcgen05_guardrail_trap_col_being_dealloced_not_returned_by_alloc,($__internal_1_$__cuda_sm10x_tcgen05_guardrail_trap_phase_invalid_during_alloc - $__internal_0_$__cuda_sm10x_tcgen05_guardrail_trap_col_being_dealloced_not_returned_by_alloc)
$__internal_0_$__cuda_sm10x_tcgen05_guardrail_trap_col_being_dealloced_not_returned_by_alloc:
[----:B------:R-:W-:Y:S05]  /*ae80*/  BPT.TRAP 0x1 ;  /* 0x000000040000795c */ /* 0x000fea0000300000 */
[----:B------:R-:W-:-:S04]  /*ae90*/  MOV R3, 0x0 ;  /* 0x0000000000037802 */ /* 0x000fc80000000f00 */
[----:B------:R-:W-:Y:S05]  /*aea0*/  RET.REL.NODEC R2 `(_ZN7cutlass13device_kernelINS_4conv6kernel13ConvUniversalINS1_16ConvProblemShapeILNS1_8OperatorE0ELi2EEENS1_10collective14CollectiveConvINS1_47MainloopSm100TmaUmmaWarpSpecializedImplicitGemmILS5_0ELi6ELi2ELi1ELi2EN4cute5tupleIJNSA_1CILi1EEESD_SD_EEEEENSB_IJNSC_ILi64EEESG_NSB_IJSG_EEEEEENS_10tfloat32_tESJ_NSA_8TiledMMAINSA_8MMA_AtomIJNSA_17SM100_MMA_TF32_SSISJ_SJ_fLi64ELi64ELNSA_4UMMA5MajorE0ELSO_0ELNSN_7ScaleInE0ELSP_0EEEEEENSA_6LayoutISE_NSB_IJNSC_ILi0EEEST_ST_EEEEENSB_IJNSA_10UnderscoreESW_SW_EEEEENS7_6detail27Sm100ImplicitGemmTileTraitsINSA_20SM90_TMA_LOAD_IM2COLENSA_14ComposedLayoutINSA_7SwizzleILi3ELi4ELi3EEENSA_18smem_ptr_flag_bitsILi32EEENSS_INSB_IJNSC_ILi8EEENSC_ILi32EEEEEENSB_IJS18_SD_EEEEEEEvEENS10_INSA_13SM90_TMA_LOADES1C_vEEEENS_8epilogue10collective18CollectiveEpilogueINS1H_23Sm100TmaWarpSpecializedILi3ELi2ELi16ELb1ELb0EEEJSI_NSB_IJNSS_ISG_SD_EENSS_IS18_SD_EEEEESJ_NSB_IJNSB_IJlllEEESD_ST_EEESJ_S1Q_NS1H_6fusion15FusionCallbacksIS1L_NS1R_17LinearCombinationISJ_fSJ_fLNS_15FloatRoundStyleE2EEESI_S1O_JEEENSA_5SM1004TMEM4LOAD26SM100_TMEM_LOAD_16dp128b8xES11_S1C_NSA_17SM75_U32x4_LDSM_NENSA_21SM90_TMA_STORE_IM2COLES1C_NSA_17SM90_U32x4_STSM_NENSA_39AutoVectorizingCopyWithAssumedAlignmentILi128EEEEEEvvEEEEvNT_6ParamsE) ;  /* 0xffffff5002547950 */ /* 0x000fea0003c3ffff */
        .weak           $__internal_1_$__cuda_sm10x_tcgen05_guardrail_trap_phase_invalid_during_alloc
        .type           $__internal_1_$__cuda_sm10x_tcgen05_guardrail_trap_phase_invalid_during_alloc,@function
        .size           $__internal_1_$__cuda_sm10x_tcgen05_guardrail_trap_phase_invalid_during_alloc,($__internal_2_$__cuda_sm10x_tcgen05_guardrail_trap_unallocated_columns_being_dealloced - $__internal_1_$__cuda_sm10x_tcgen05_guardrail_trap_phase_invalid_during_alloc)
$__internal_1_$__cuda_sm10x_tcgen05_guardrail_trap_phase_invalid_during_alloc:
[----:B------:R-:W-:Y:S05]  /*aeb0*/  BPT.TRAP 0x1 ;  /* 0x000000040000795c */ /* 0x000fea0000300000 */
[----:B------:R-:W-:-:S04]  /*aec0*/  HFMA2 R3, -RZ, RZ, 0, 0 ;  /* 0x00000000ff037431 */ /* 0x000fc800000001ff */
[----:B------:R-:W-:Y:S05]  /*aed0*/  RET.REL.NODEC R2 `(_ZN7cutlass13device_kernelINS_4conv6kernel13ConvUniversalINS1_16ConvProblemShapeILNS1_8OperatorE0ELi2EEENS1_10collective14CollectiveConvINS1_47MainloopSm100TmaUmmaWarpSpecializedImplicitGemmILS5_0ELi6ELi2ELi1ELi2EN4cute5tupleIJNSA_1CILi1EEESD_SD_EEEEENSB_IJNSC_ILi64EEESG_NSB_IJSG_EEEEEENS_10tfloat32_tESJ_NSA_8TiledMMAINSA_8MMA_AtomIJNSA_17SM100_MMA_TF32_SSISJ_SJ_fLi64ELi64ELNSA_4UMMA5MajorE0ELSO_0ELNSN_7ScaleInE0ELSP_0EEEEEENSA_6LayoutISE_NSB_IJNSC_ILi0EEEST_ST_EEEEENSB_IJNSA_10UnderscoreESW_SW_EEEEENS7_6detail27Sm100ImplicitGemmTileTraitsINSA_20SM90_TMA_LOAD_IM2COLENSA_14ComposedLayoutINSA_7SwizzleILi3ELi4ELi3EEENSA_18smem_ptr_flag_bitsILi32EEENSS_INSB_IJNSC_ILi8EEENSC_ILi32EEEEEENSB_IJS18_SD_EEEEEEEvEENS10_INSA_13SM90_TMA_LOADES1C_vEEEENS_8epilogue10collective18CollectiveEpilogueINS1H_23Sm100TmaWarpSpecializedILi3ELi2ELi16ELb1ELb0EEEJSI_NSB_IJNSS_ISG_SD_EENSS_IS18_SD_EEEEESJ_NSB_IJNSB_IJlllEEESD_ST_EEESJ_S1Q_NS1H_6fusion15FusionCallbacksIS1L_NS1R_17LinearCombinationISJ_fSJ_fLNS_15FloatRoundStyleE2EEESI_S1O_JEEENSA_5SM1004TMEM4LOAD26SM100_TMEM_LOAD_16dp128b8xES11_S1C_NSA_17SM75_U32x4_LDSM_NENSA_21SM90_TMA_STORE_IM2COLES1C_NSA_17SM90_U32x4_STSM_NENSA_39AutoVectorizingCopyWithAssumedAlignmentILi128EEEEEEvvEEEEvNT_6ParamsE) ;  /* 0xffffff5002487950 */ /* 0x000fea0003c3ffff */
        .weak           $__internal_2_$__cuda_sm10x_tcgen05_guardrail_trap_unallocated_columns_being_dealloced
        .type           $__internal_2_$__cuda_sm10x_tcgen05_guardrail_trap_unallocated_columns_being_dealloced,@function
        .size           $__internal_2_$__cuda_sm10x_tcgen05_guardrail_trap_unallocated_columns_being_dealloced,(.L_x_149 - $__internal_2_$__cuda_sm10x_tcgen05_guardrail_trap_unallocated_columns_being_dealloced)
$__internal_2_$__cuda_sm10x_tcgen05_guardrail_trap_unallocated_columns_being_dealloced:
[----:B------:R-:W-:Y:S05]  /*aee0*/  BPT.TRAP 0x1 ;  /* 0x000000040000795c */ /* 0x000fea0000300000 */
[----:B------:R-:W-:-:S04]  /*aef0*/  MOV R3, 0x0 ;  /* 0x0000000000037802 */ /* 0x000fc80000000f00 */
[----:B------:R-:W-:Y:S05]  /*af00*/  RET.REL.NODEC R2 `(_ZN7cutlass13device_kernelINS_4conv6kernel13ConvUniversalINS1_16ConvProblemShapeILNS1_8OperatorE0ELi2EEENS1_10collective14CollectiveConvINS1_47MainloopSm100TmaUmmaWarpSpecializedImplicitGemmILS5_0ELi6ELi2ELi1ELi2EN4cute5tupleIJNSA_1CILi1EEESD_SD_EEEEENSB_IJNSC_ILi64EEESG_NSB_IJSG_EEEEEENS_10tfloat32_tESJ_NSA_8TiledMMAINSA_8MMA_AtomIJNSA_17SM100_MMA_TF32_SSISJ_SJ_fLi64ELi64ELNSA_4UMMA5MajorE0ELSO_0ELNSN_7ScaleInE0ELSP_0EEEEEENSA_6LayoutISE_NSB_IJNSC_ILi0EEEST_ST_EEEEENSB_IJNSA_10UnderscoreESW_SW_EEEEENS7_6detail27Sm100ImplicitGemmTileTraitsINSA_20SM90_TMA_LOAD_IM2COLENSA_14ComposedLayoutINSA_7SwizzleILi3ELi4ELi3EEENSA_18smem_ptr_flag_bitsILi32EEENSS_INSB_IJNSC_ILi8EEENSC_ILi32EEEEEENSB_IJS18_SD_EEEEEEEvEENS10_INSA_13SM90_TMA_LOADES1C_vEEEENS_8epilogue10collective18CollectiveEpilogueINS1H_23Sm100TmaWarpSpecializedILi3ELi2ELi16ELb1ELb0EEEJSI_NSB_IJNSS_ISG_SD_EENSS_IS18_SD_EEEEESJ_NSB_IJNSB_IJlllEEESD_ST_EEESJ_S1Q_NS1H_6fusion15FusionCallbacksIS1L_NS1R_17LinearCombinationISJ_fSJ_fLNS_15FloatRoundStyleE2EEESI_S1O_JEEENSA_5SM1004TMEM4LOAD26SM100_TMEM_LOAD_16dp128b8xES11_S1C_NSA_17SM75_U32x4_LDSM_NENSA_21SM90_TMA_STORE_IM2COLES1C_NSA_17SM90_U32x4_STSM_NENSA_39AutoVectorizingCopyWithAssumedAlignmentILi128EEEEEEvvEEEEvNT_6ParamsE) ;  /* 0xffffff50023c7950 */ /* 0x000fea0003c3ffff */
.L_x_148:
[----:B------:R-:W-:-:S00]  /*af10*/  BRA `(.L_x_148) ;  /* 0xfffffffc00fc7947 */ /* 0x000fc0000383ffff */
[----:B------:R-:W-:-:S00]  /*af20*/  NOP ;  /* 0x0000000000007918 */ /* 0x000fc00000000000 */
        /* <DEDUP_REMOVED lines=13> */
.L_x_149:


//--------------------- .nv.global.init           --------------------------
	.section	.nv.global.init,"aw",@progbits
.nv.global.init:
	.type		$str$29,@object
	.size		$str$29,($str$30 - $str$29)
$str$29:
        /*0000*/ 	.byte	0x28, 0x61, 0x64, 0x64, 0x72, 0x65, 0x73, 0x73, 0x20, 0x26, 0x20, 0x6d, 0x61, 0x73, 0x6b, 0x29
        /*0010*/ 	.byte	0x20, 0x3d, 0x3d, 0x20, 0x30, 0x00
	.type		$str$30,@object
	.size		$str$30,($str$28 - $str$30)
$str$30:
        /*0016*/ 	.byte	0x2f, 0x74, 0x6d, 0x70, 0x2f, 0x63, 0x75, 0x74, 0x6c, 0x61, 0x73, 0x73, 0x5f, 0x73, 0x77, 0x65
        /*0026*/ 	.byte	0x65, 0x70, 0x5f, 0x73, 0x72, 0x63, 0x2f, 0x69, 0x6e, 0x63, 0x6c, 0x75, 0x64, 0x65, 0x2f, 0x63
        /*0036*/ 	.byte	0x75, 0x74, 0x65, 0x2f, 0x70, 0x6f, 0x69, 0x6e, 0x74, 0x65, 0x72, 0x5f, 0x66, 0x6c, 0x61, 0x67
        /*0046*/ 	.byte	0x67, 0x65, 0x64, 0x2e, 0x68, 0x70, 0x70, 0x00
	.type		$str$28,@object
	.size		$str$28,($str$27 - $str$28)
$str$28:
        /*004e*/ 	.byte	0x2f, 0x74, 0x6d, 0x70, 0x2f, 0x63, 0x75, 0x74, 0x6c, 0x61, 0x73, 0x73, 0x5f, 0x73, 0x77, 0x65
        /*005e*/ 	.byte	0x65, 0x70, 0x5f, 0x73, 0x72, 0x63, 0x2f, 0x69, 0x6e, 0x63, 0x6c, 0x75, 0x64, 0x65, 0x2f, 0x63
        /*006e*/ 	.byte	0x75, 0x74, 0x65, 0x2f, 0x61, 0x74, 0x6f, 0x6d, 0x2f, 0x63, 0x6f, 0x70, 0x79, 0x5f, 0x74, 0x72
        /*007e*/ 	.byte	0x61, 0x69, 0x74, 0x73, 0x5f, 0x73, 0x6d, 0x31, 0x30, 0x30, 0x2e, 0x68, 0x70, 0x70, 0x00
	.type		$str$27,@object
	.size		$str$27,(__unnamed_1 - $str$27)
$str$27:
        /*008d*/ 	.byte	0x28, 0x28, 0x75, 0x69, 0x6e, 0x74, 0x33, 0x32, 0x5f, 0x74, 0x28, 0x74, 0x68, 0x72, 0x65, 0x61
        /*009d*/ 	.byte	0x64, 0x49, 0x64, 0x78, 0x2e, 0x78, 0x29, 0x20, 0x2f, 0x20, 0x33, 0x32, 0x29, 0x20, 0x25, 0x20
        /*00ad*/ 	.byte	0x34, 0x29, 0x20, 0x3d, 0x3d, 0x20, 0x28, 0x28, 0x28, 0x74, 0x6d, 0x65, 0x6d, 0x5f, 0x61, 0x64
        /*00bd*/ 	.byte	0x64, 0x72, 0x20, 0x3e, 0x3e, 0x20, 0x31, 0x36, 0x29, 0x20, 0x2f, 0x20, 0x33, 0x32, 0x29, 0x20
        /*00cd*/ 	.byte	0x25, 0x20, 0x34, 0x29, 0x00
	.type		__unnamed_1,@object
	.size		__unnamed_1,(__unnamed_2 - __unnamed_1)
__unnamed_1:
        /*00d2*/ 	.byte	0x61, 0x75, 0x74, 0x6f, 0x20, 0x63, 0x75, 0x74, 0x65, 0x3a, 0x3a, 0x61, 0x73, 0x5f, 0x70, 0x6f
        /* <DEDUP_REMOVED lines=24> */
        /*0262*/ 	.byte	0x30, 0x34, 0x38, 0x3e, 0x3e, 0x3e, 0x3e, 0x5d, 0x00
	.type		__unnamed_2,@object
	.size		__unnamed_2,(.L_2 - __unnamed_2)
__unnamed_2:
        /* <DEDUP_REMOVED lines=45> */
        /*053b*/ 	.byte	0x3e, 0x3e, 0x3e, 0x5d, 0x00
.L_2:


//--------------------- .nv.shared._ZN7cutlass13device_kernelINS_4conv6kernel13ConvUniversalINS1_16ConvProblemShapeILNS1_8OperatorE0ELi2EEENS1_10collective14CollectiveConvINS1_47MainloopSm100TmaUmmaWarpSpecializedImplicitGemmILS5_0ELi6ELi2ELi1ELi2EN4cute5tupleIJNSA_1CILi1EEESD_SD_EEEEENSB_IJNSC_ILi64EEESG_NSB_IJSG_EEEEEENS_10tfloat32_tESJ_NSA_8TiledMMAINSA_8MMA_AtomIJNSA_17SM100_MMA_TF32_SSISJ_SJ_fLi64ELi64ELNSA_4UMMA5MajorE0ELSO_0ELNSN_7ScaleInE0ELSP_0EEEEEENSA_6LayoutISE_NSB_IJNSC_ILi0EEEST_ST_EEEEENSB_IJNSA_10UnderscoreESW_SW_EEEEENS7_6detail27Sm100ImplicitGemmTileTraitsINSA_20SM90_TMA_LOAD_IM2COLENSA_14ComposedLayoutINSA_7SwizzleILi3ELi4ELi3EEENSA_18smem_ptr_flag_bitsILi32EEENSS_INSB_IJNSC_ILi8EEENSC_ILi32EEEEEENSB_IJS18_SD_EEEEEEEvEENS10_INSA_13SM90_TMA_LOADES1C_vEEEENS_8epilogue10collective18CollectiveEpilogueINS1H_23Sm100TmaWarpSpecializedILi3ELi2ELi16ELb1ELb0EEEJSI_NSB_IJNSS_ISG_SD_EENSS_IS18_SD_EEEEESJ_NSB_IJNSB_IJlllEEESD_ST_EEESJ_S1Q_NS1H_6fusion15FusionCallbacksIS1L_NS1R_17LinearCombinationISJ_fSJ_fLNS_15FloatRoundStyleE2EEESI_S1O_JEEENSA_5SM1004TMEM4LOAD26SM100_TMEM_LOAD_16dp128b8xES11_S1C_NSA_17SM75_U32x4_LDSM_NENSA_21SM90_TMA_STORE_IM2COLES1C_NSA_17SM90_U32x4_STSM_NENSA_39AutoVectorizingCopyWithAssumedAlignmentILi128EEEEEEvvEEEEvNT_6ParamsE --------------------------
	.section	.nv.shared._ZN7cutlass13device_kernelINS_4conv6kernel13ConvUniversalINS1_16ConvProblemShapeILNS1_8OperatorE0ELi2EEENS1_10collective14CollectiveConvINS1_47MainloopSm100TmaUmmaWarpSpecializedImplicitGemmILS5_0ELi6ELi2ELi1ELi2EN4cute5tupleIJNSA_1CILi1EEESD_SD_EEEEENSB_IJNSC_ILi64EEESG_NSB_IJSG_EEEEEENS_10tfloat32_tESJ_NSA_8TiledMMAINSA_8MMA_AtomIJNSA_17SM100_MMA_TF32_SSISJ_SJ_fLi64ELi64ELNSA_4UMMA5MajorE0ELSO_0ELNSN_7ScaleInE0ELSP_0EEEEEENSA_6LayoutISE_NSB_IJNSC_ILi0EEEST_ST_EEEEENSB_IJNSA_10UnderscoreESW_SW_EEEEENS7_6detail27Sm100ImplicitGemmTileTraitsINSA_20SM90_TMA_LOAD_IM2COLENSA_14ComposedLayoutINSA_7SwizzleILi3ELi4ELi3EEENSA_18smem_ptr_flag_bitsILi32EEENSS_INSB_IJNSC_ILi8EEENSC_ILi32EEEEEENSB_IJS18_SD_EEEEEEEvEENS10_INSA_13SM90_TMA_LOADES1C_vEEEENS_8epilogue10collective18CollectiveEpilogueINS1H_23Sm100TmaWarpSpecializedILi3ELi2ELi16ELb1ELb0EEEJSI_NSB_IJNSS_ISG_SD_EENSS_IS18_SD_EEEEESJ_NSB_IJNSB_IJlllEEESD_ST_EEESJ_S1Q_NS1H_6fusion15FusionCallbacksIS1L_NS1R_17LinearCombinationISJ_fSJ_fLNS_15FloatRoundStyleE2EEESI_S1O_JEEENSA_5SM1004TMEM4LOAD26SM100_TMEM_LOAD_16dp128b8xES11_S1C_NSA_17SM75_U32x4_LDSM_NENSA_21SM90_TMA_STORE_IM2COLES1C_NSA_17SM90_U32x4_STSM_NENSA_39AutoVectorizingCopyWithAssumedAlignmentILi128EEEEEEvvEEEEvNT_6ParamsE,"aw",@nobits
	.sectionflags	@""
	.align	16
	.zero		1024


//--------------------- .nv.shared.reserved.0     --------------------------
	.section	.nv.shared.reserved.0,"aw",@nobits
	.weak		__nv_reservedSMEM_offset_0_alias
	.size		__nv_reservedSMEM_offset_0_alias, 0, 64
	.other		__nv_reservedSMEM_offset_0_alias,@"STO_CUDA_RESERVED_SHARED STV_DEFAULT"
__nv_reservedSMEM_offset_0_alias:
	.zero		0
.nv.shared.reserved.0:
	.zero		64
	.weak		__nv_reservedSMEM_tcgen05_partition
	.type		__nv_reservedSMEM_tcgen05_partition,@object
	.size		__nv_reservedSMEM_tcgen05_partition,(.L_0 - __nv_reservedSMEM_tcgen05_partition)
__nv_reservedSMEM_tcgen05_partition:
	.zero		32
.L_0:


//--------------------- .nv.global                --------------------------
	.section	.nv.global,"aw",@nobits
.nv.global:
	.type		_ZN39_INTERNAL_5d50bc67_4_k_cu_09558840_31444cute1_E,@object
	.size		_ZN39_INTERNAL_5d50bc67_4_k_cu_09558840_31444cute1_E,(_ZN39_INTERNAL_5d50bc67_4_k_cu_09558840_31444cuda3std3__45__cpo6cbeginE - _ZN39_INTERNAL_5d50bc67_4_k_cu_09558840_31444cute1_E)
_ZN39_INTERNAL_5d50bc67_4_k_cu_09558840_31444cute1_E:
	.zero		1
	.type		_ZN39_INTERNAL_5d50bc67_4_k_cu_09558840_31444cuda3std3__45__cpo6cbeginE,@object
	.size		_ZN39_INTERNAL_5d50bc67_4_k_cu_09558840_31444cuda3std3__45__cpo6cbeginE,(_ZN39_INTERNAL_5d50bc67_4_k_cu_09558840_31444cuda3std3__48in_placeE - _ZN39_INTERNAL_5d50bc67_4_k_cu_09558840_31444cuda3std3__45__cpo6cbeginE)
_ZN39_INTERNAL_5d50bc67_4_k_cu_09558840_31444cuda3std3__45__cpo6cbeginE:
	.zero		1
	.type		_ZN39_INTERNAL_5d50bc67_4_k_cu_09558840_31444cuda3std3__48in_placeE,@object
	.size		_ZN39_INTERNAL_5d50bc67_4_k_cu_09558840_31444cuda3std3__48in_placeE,(_ZN39_INTERNAL_5d50bc67_4_k_cu_09558840_31444cuda3std6ranges3__45__cpo9iter_moveE - _ZN39_INTERNAL_5d50bc67_4_k_cu_09558840_31444cuda3std3__48in_placeE)
_ZN39_INTERNAL_5d50bc67_4_k_cu_09558840_31444cuda3std3__48in_placeE:
	.zero		1
	.type		_ZN39_INTERNAL_5d50bc67_4_k_cu_09558840_31444cuda3std6ranges3__45__cpo9iter_moveE,@object
	.size		_ZN39_INTERNAL_5d50bc67_4_k_cu_09558840_31444cuda3std6ranges3__45__cpo9iter_moveE,(_ZN39_INTERNAL_5d50bc67_4_k_cu_09558840_31444cuda3std3__45__cpo5beginE - _ZN39_INTERNAL_5d50bc67_4_k_cu_09558840_31444cuda3std6ranges3__45__cpo9iter_moveE)
_ZN39_INTERNAL_5d50bc67_4_k_cu_09558840_31444cuda3std6ranges3__45__cpo9iter_moveE:
	.zero		1
	.type		_ZN39_INTERNAL_5d50bc67_4_k_cu_09558840_31444cuda3std3__45__cpo5beginE,@object
	.size		_ZN39_INTERNAL_5d50bc67_4_k_cu_09558840_31444cuda3std3__45__cpo5beginE,(_ZN39_INTERNAL_5d50bc67_4_k_cu_09558840_31444cuda3std3__441_GLOBAL__N__5d50bc67_4_k_cu_09558840_31446ignoreE - _ZN39_INTERNAL_5d50bc67_4_k_cu_09558840_31444cuda3std3__45__cpo5beginE)
_ZN39_INTERNAL_5d50bc67_4_k_cu_09558840_31444cuda3std3__45__cpo5beginE:
	.zero		1
	.type		_ZN39_INTERNAL_5d50bc67_4_k_cu_09558840_31444cuda3std3__441_GLOBAL__N__5d50bc67_4_k_cu_09558840_31446ignoreE,@object
	.size		_ZN39_INTERNAL_5d50bc67_4_k_cu_09558840_31444cuda3std3__441_GLOBAL__N__5d50bc67_4_k_cu_09558840_31446ignoreE,(_ZN39_INTERNAL_5d50bc67_4_k_cu_09558840_31444cute7productE - _ZN39_INTERNAL_5d50bc67_4_k_cu_09558840_31444cuda3std3__441_GLOBAL__N__5d50bc67_4_k_cu_09558840_31446ignoreE)
_ZN39_INTERNAL_5d50bc67_4_k_cu_09558840_31444cuda3std3__441_GLOBAL__N__5d50bc67_4_k_cu_09558840_31446ignoreE:
	.zero		1
	.type		_ZN39_INTERNAL_5d50bc67_4_k_cu_09558840_31444cute7productE,@object
	.size		_ZN39_INTERNAL_5d50bc67_4_k_cu_09558840_31444cute7productE,(_ZN39_INTERNAL_5d50bc67_4_k_cu_09558840_31444cuda3std3__45__cpo3endE - _ZN39_INTERNAL_5d50bc67_4_k_cu_09558840_31444cute7productE)
_ZN39_INTERNAL_5d50bc67_4_k_cu_09558840_31444cute7productE:
	.zero		1
	.type		_ZN39_INTERNAL_5d50bc67_4_k_cu_09558840_31444cuda3std3__45__cpo3endE,@object
	.size		_ZN39_INTERNAL_5d50bc67_4_k_cu_09558840_31444cuda3std3__45__cpo3endE,(_ZN39_INTERNAL_5d50bc67_4_k_cu_09558840_31444cuda3std3__419piecewise_constructE - _ZN39_INTERNAL_5d50bc67_4_k_cu_09558840_31444cuda3std3__45__cpo3endE)
_ZN39_INTERNAL_5d50bc67_4_k_cu_09558840_31444cuda3std3__45__cpo3endE:
	.zero		1
	.type		_ZN39_INTERNAL_5d50bc67_4_k_cu_09558840_31444cuda3std3__419piecewise_constructE,@object
	.size		_ZN39_INTERNAL_5d50bc67_4_k_cu_09558840_31444cuda3std3__419piecewise_constructE,(_ZN39_INTERNAL_5d50bc67_4_k_cu_09558840_31444cuda3std3__45__cpo4cendE - _ZN39_INTERNAL_5d50bc67_4_k_cu_09558840_31444cuda3std3__419piecewise_constructE)
_ZN39_INTERNAL_5d50bc67_4_k_cu_09558840_31444cuda3std3__419piecewise_constructE:
	.zero		1
	.type		_ZN39_INTERNAL_5d50bc67_4_k_cu_09558840_31444cuda3std3__45__cpo4cendE,@object
	.size		_ZN39_INTERNAL_5d50bc67_4_k_cu_09558840_31444cuda3std3__45__cpo4cendE,(_ZN39_INTERNAL_5d50bc67_4_k_cu_09558840_31444cuda3std6ranges3__45__cpo4swapE - _ZN39_INTERNAL_5d50bc67_4_k_cu_09558840_31444cuda3std3__45__cpo4cendE)
_ZN39_INTERNAL_5d50bc67_4_k_cu_09558840_31444cuda3std3__45__cpo4cendE:
	.zero		1
	.type		_ZN39_INTERNAL_5d50bc67_4_k_cu_09558840_31444cuda3std6ranges3__45__cpo4swapE,@object
	.size		_ZN39_INTERNAL_5d50bc67_4_k_cu_09558840_31444cuda3std6ranges3__45__cpo4swapE,(.L_10 - _ZN39_INTERNAL_5d50bc67_4_k_cu_09558840_31444cuda3std6ranges3__45__cpo4swapE)
_ZN39_INTERNAL_5d50bc67_4_k_cu_09558840_31444cuda3std6ranges3__45__cpo4swapE:
	.zero		1
.L_10:


//--------------------- .nv.constant0._ZN7cutlass13device_kernelINS_4conv6kernel13ConvUniversalINS1_16ConvProblemShapeILNS1_8OperatorE0ELi2EEENS1_10collective14CollectiveConvINS1_47MainloopSm100TmaUmmaWarpSpecializedImplicitGemmILS5_0ELi6ELi2ELi1ELi2EN4cute5tupleIJNSA_1CILi1EEESD_SD_EEEEENSB_IJNSC_ILi64EEESG_NSB_IJSG_EEEEEENS_10tfloat32_tESJ_NSA_8TiledMMAINSA_8MMA_AtomIJNSA_17SM100_MMA_TF32_SSISJ_SJ_fLi64ELi64ELNSA_4UMMA5MajorE0ELSO_0ELNSN_7ScaleInE0ELSP_0EEEEEENSA_6LayoutISE_NSB_IJNSC_ILi0EEEST_ST_EEEEENSB_IJNSA_10UnderscoreESW_SW_EEEEENS7_6detail27Sm100ImplicitGemmTileTraitsINSA_20SM90_TMA_LOAD_IM2COLENSA_14ComposedLayoutINSA_7SwizzleILi3ELi4ELi3EEENSA_18smem_ptr_flag_bitsILi32EEENSS_INSB_IJNSC_ILi8EEENSC_ILi32EEEEEENSB_IJS18_SD_EEEEEEEvEENS10_INSA_13SM90_TMA_LOADES1C_vEEEENS_8epilogue10collective18CollectiveEpilogueINS1H_23Sm100TmaWarpSpecializedILi3ELi2ELi16ELb1ELb0EEEJSI_NSB_IJNSS_ISG_SD_EENSS_IS18_SD_EEEEESJ_NSB_IJNSB_IJlllEEESD_ST_EEESJ_S1Q_NS1H_6fusion15FusionCallbacksIS1L_NS1R_17LinearCombinationISJ_fSJ_fLNS_15FloatRoundStyleE2EEESI_S1O_JEEENSA_5SM1004TMEM4LOAD26SM100_TMEM_LOAD_16dp128b8xES11_S1C_NSA_17SM75_U32x4_LDSM_NENSA_21SM90_TMA_STORE_IM2COLES1C_NSA_17SM90_U32x4_STSM_NENSA_39AutoVectorizingCopyWithAssumedAlignmentILi128EEEEEEvvEEEEvNT_6ParamsE --------------------------
	.section	.nv.constant0._ZN7cutlass13device_kernelINS_4conv6kernel13ConvUniversalINS1_16ConvProblemShapeILNS1_8OperatorE0ELi2EEENS1_10collective14CollectiveConvINS1_47MainloopSm100TmaUmmaWarpSpecializedImplicitGemmILS5_0ELi6ELi2ELi1ELi2EN4cute5tupleIJNSA_1CILi1EEESD_SD_EEEEENSB_IJNSC_ILi64EEESG_NSB_IJSG_EEEEEENS_10tfloat32_tESJ_NSA_8TiledMMAINSA_8MMA_AtomIJNSA_17SM100_MMA_TF32_SSISJ_SJ_fLi64ELi64ELNSA_4UMMA5MajorE0ELSO_0ELNSN_7ScaleInE0ELSP_0EEEEEENSA_6LayoutISE_NSB_IJNSC_ILi0EEEST_ST_EEEEENSB_IJNSA_10UnderscoreESW_SW_EEEEENS7_6detail27Sm100ImplicitGemmTileTraitsINSA_20SM90_TMA_LOAD_IM2COLENSA_14ComposedLayoutINSA_7SwizzleILi3ELi4ELi3EEENSA_18smem_ptr_flag_bitsILi32EEENSS_INSB_IJNSC_ILi8EEENSC_ILi32EEEEEENSB_IJS18_SD_EEEEEEEvEENS10_INSA_13SM90_TMA_LOADES1C_vEEEENS_8epilogue10collective18CollectiveEpilogueINS1H_23Sm100TmaWarpSpecializedILi3ELi2ELi16ELb1ELb0EEEJSI_NSB_IJNSS_ISG_SD_EENSS_IS18_SD_EEEEESJ_NSB_IJNSB_IJlllEEESD_ST_EEESJ_S1Q_NS1H_6fusion15FusionCallbacksIS1L_NS1R_17LinearCombinationISJ_fSJ_fLNS_15FloatRoundStyleE2EEESI_S1O_JEEENSA_5SM1004TMEM4LOAD26SM100_TMEM_LOAD_16dp128b8xES11_S1C_NSA_17SM75_U32x4_LDSM_NENSA_21SM90_TMA_STORE_IM2COLES1C_NSA_17SM90_U32x4_STSM_NENSA_39AutoVectorizingCopyWithAssumedAlignmentILi128EEEEEEvvEEEEvNT_6ParamsE,"a",@progbits
	.sectionflags	@""
	.align	4
.nv.constant0._ZN7cutlass13device_kernelINS_4conv6kernel13ConvUniversalINS1_16ConvProblemShapeILNS1_8OperatorE0ELi2EEENS1_10collective14CollectiveConvINS1_47MainloopSm100TmaUmmaWarpSpecializedImplicitGemmILS5_0ELi6ELi2ELi1ELi2EN4cute5tupleIJNSA_1CILi1EEESD_SD_EEEEENSB_IJNSC_ILi64EEESG_NSB_IJSG_EEEEEENS_10tfloat32_tESJ_NSA_8TiledMMAINSA_8MMA_AtomIJNSA_17SM100_MMA_TF32_SSISJ_SJ_fLi64ELi64ELNSA_4UMMA5MajorE0ELSO_0ELNSN_7ScaleInE0ELSP_0EEEEEENSA_6LayoutISE_NSB_IJNSC_ILi0EEEST_ST_EEEEENSB_IJNSA_10UnderscoreESW_SW_EEEEENS7_6detail27Sm100ImplicitGemmTileTraitsINSA_20SM90_TMA_LOAD_IM2COLENSA_14ComposedLayoutINSA_7SwizzleILi3ELi4ELi3EEENSA_18smem_ptr_flag_bitsILi32EEENSS_INSB_IJNSC_ILi8EEENSC_ILi32EEEEEENSB_IJS18_SD_EEEEEEEvEENS10_INSA_13SM90_TMA_LOADES1C_vEEEENS_8epilogue10collective18CollectiveEpilogueINS1H_23Sm100TmaWarpSpecializedILi3ELi2ELi16ELb1ELb0EEEJSI_NSB_IJNSS_ISG_SD_EENSS_IS18_SD_EEEEESJ_NSB_IJNSB_IJlllEEESD_ST_EEESJ_S1Q_NS1H_6fusion15FusionCallbacksIS1L_NS1R_17LinearCombinationISJ_fSJ_fLNS_15FloatRoundStyleE2EEESI_S1O_JEEENSA_5SM1004TMEM4LOAD26SM100_TMEM_LOAD_16dp128b8xES11_S1C_NSA_17SM75_U32x4_LDSM_NENSA_21SM90_TMA_STORE_IM2COLES1C_NSA_17SM90_U32x4_STSM_NENSA_39AutoVectorizingCopyWithAssumedAlignmentILi128EEEEEEvvEEEEvNT_6ParamsE:
	.zero		2944


//--------------------- SYMBOLS --------------------------

	.type		.nv.reservedSmem.offset0,@object
	.size		.nv.reservedSmem.offset0,0x4
	.type		.nv.reservedSmem.cap,@object
	.size		.nv.reservedSmem.cap,0x4
	.type		__assertfail,@function
